//
// Generated by NVIDIA NVVM Compiler
//
// Compiler Build ID: CL-36424714
// Cuda compilation tools, release 13.0, V13.0.88
// Based on NVVM 20.0.0
//

.version 9.0
.target sm_100
.address_size 64

	// .globl	_Z24compute_density_pressureP8Particleiffff

.visible .entry _Z24compute_density_pressureP8Particleiffff(
	.param .u64 .ptr .align 1 _Z24compute_density_pressureP8Particleiffff_param_0,
	.param .u32 _Z24compute_density_pressureP8Particleiffff_param_1,
	.param .f32 _Z24compute_density_pressureP8Particleiffff_param_2,
	.param .f32 _Z24compute_density_pressureP8Particleiffff_param_3,
	.param .f32 _Z24compute_density_pressureP8Particleiffff_param_4,
	.param .f32 _Z24compute_density_pressureP8Particleiffff_param_5
)
{
	.reg .pred 	%p<74>;
	.reg .b32 	%r<70>;
	.reg .b32 	%f<427>;
	.reg .b64 	%rd<33>;

	ld.param.u64 	%rd21, [_Z24compute_density_pressureP8Particleiffff_param_0];
	ld.param.u32 	%r29, [_Z24compute_density_pressureP8Particleiffff_param_1];
	ld.param.f32 	%f72, [_Z24compute_density_pressureP8Particleiffff_param_2];
	ld.param.f32 	%f73, [_Z24compute_density_pressureP8Particleiffff_param_3];
	ld.param.f32 	%f74, [_Z24compute_density_pressureP8Particleiffff_param_4];
	ld.param.f32 	%f75, [_Z24compute_density_pressureP8Particleiffff_param_5];
	cvta.to.global.u64 	%rd1, %rd21;
	mov.u32 	%r30, %ctaid.x;
	mov.u32 	%r31, %ntid.x;
	mov.u32 	%r32, %tid.x;
	mad.lo.s32 	%r1, %r30, %r31, %r32;
	setp.ge.s32 	%p2, %r1, %r29;
	@%p2 bra 	$L__BB0_54;
	mul.wide.s32 	%rd22, %r1, 36;
	add.s64 	%rd23, %rd1, %rd22;
	add.s64 	%rd2, %rd23, 32;
	ld.global.u32 	%r33, [%rd23+32];
	setp.eq.s32 	%p3, %r33, 1;
	@%p3 bra 	$L__BB0_54;
	setp.lt.s32 	%p4, %r29, 1;
	mov.f32 	%f426, 0f00000000;
	@%p4 bra 	$L__BB0_53;
	ld.global.f32 	%f1, [%rd2+-32];
	ld.global.f32 	%f2, [%rd2+-28];
	ld.global.f32 	%f3, [%rd2+-24];
	mul.f32 	%f4, %f72, %f72;
	abs.f32 	%f77, %f72;
	setp.lt.f32 	%p5, %f77, 0f00800000;
	mul.f32 	%f78, %f77, 0f4B800000;
	selp.f32 	%f79, %f78, %f77, %p5;
	selp.f32 	%f80, 0fC1C00000, 0f00000000, %p5;
	mov.b32 	%r34, %f79;
	add.s32 	%r35, %r34, -1060439283;
	and.b32  	%r36, %r35, -8388608;
	sub.s32 	%r37, %r34, %r36;
	mov.b32 	%f81, %r37;
	cvt.rn.f32.s32 	%f82, %r36;
	fma.rn.f32 	%f83, %f82, 0f34000000, %f80;
	add.f32 	%f84, %f81, 0fBF800000;
	add.f32 	%f85, %f81, 0f3F800000;
	rcp.approx.ftz.f32 	%f86, %f85;
	add.f32 	%f87, %f84, %f84;
	mul.f32 	%f88, %f87, %f86;
	mul.f32 	%f89, %f88, %f88;
	sub.f32 	%f90, %f84, %f88;
	add.f32 	%f91, %f90, %f90;
	neg.f32 	%f92, %f88;
	fma.rn.f32 	%f93, %f92, %f84, %f91;
	mul.rn.f32 	%f94, %f86, %f93;
	fma.rn.f32 	%f95, %f89, 0f3A2C32E4, 0f3B52E7DB;
	fma.rn.f32 	%f96, %f95, %f89, 0f3C93BB73;
	fma.rn.f32 	%f97, %f96, %f89, 0f3DF6384F;
	mul.rn.f32 	%f98, %f97, %f89;
	fma.rn.f32 	%f99, %f88, 0f3FB8AA3B, %f83;
	sub.f32 	%f100, %f83, %f99;
	fma.rn.f32 	%f101, %f88, 0f3FB8AA3B, %f100;
	fma.rn.f32 	%f102, %f94, 0f3FB8AA3B, %f101;
	fma.rn.f32 	%f103, %f88, 0f32A55E34, %f102;
	mul.f32 	%f104, %f98, 0f40400000;
	fma.rn.f32 	%f105, %f104, %f94, %f103;
	fma.rn.f32 	%f106, %f98, %f88, %f105;
	add.rn.f32 	%f107, %f99, %f106;
	neg.f32 	%f108, %f99;
	add.rn.f32 	%f109, %f107, %f108;
	neg.f32 	%f110, %f109;
	add.rn.f32 	%f111, %f106, %f110;
	mov.f32 	%f112, 0f41100000;
	mul.rn.f32 	%f113, %f107, %f112;
	neg.f32 	%f114, %f113;
	fma.rn.f32 	%f115, %f107, 0f41100000, %f114;
	fma.rn.f32 	%f116, %f111, 0f41100000, %f115;
	cvt.rni.f32.f32 	%f117, %f113;
	sub.f32 	%f118, %f113, %f117;
	add.f32 	%f119, %f118, %f116;
	fma.rn.f32 	%f120, %f119, 0f391FCB8E, 0f3AAF85ED;
	fma.rn.f32 	%f121, %f120, %f119, 0f3C1D9856;
	fma.rn.f32 	%f122, %f121, %f119, 0f3D6357BB;
	fma.rn.f32 	%f123, %f122, %f119, 0f3E75FDEC;
	fma.rn.f32 	%f124, %f123, %f119, 0f3F317218;
	fma.rn.f32 	%f125, %f124, %f119, 0f3F800000;
	cvt.rzi.s32.f32 	%r38, %f117;
	setp.gt.f32 	%p6, %f117, 0f00000000;
	selp.b32 	%r39, 0, -2097152000, %p6;
	add.s32 	%r40, %r39, 2130706432;
	mov.b32 	%f126, %r40;
	mul.f32 	%f127, %f125, %f126;
	shl.b32 	%r41, %r38, 23;
	sub.s32 	%r42, %r41, %r39;
	mov.b32 	%f128, %r42;
	mul.f32 	%f129, %f127, %f128;
	abs.f32 	%f130, %f113;
	setp.gt.f32 	%p7, %f130, 0f43180000;
	setp.lt.f32 	%p8, %f113, 0f00000000;
	selp.f32 	%f131, 0f00000000, 0f7F800000, %p8;
	selp.f32 	%f6, %f131, %f129, %p7;
	setp.neu.f32 	%p9, %f72, 0f3F800000;
	setp.eq.f32 	%p10, %f72, 0f00000000;
	setp.eq.f32 	%p11, %f77, 0f7F800000;
	or.pred  	%p1, %p10, %p11;
	neg.f32 	%f7, %f6;
	add.f32 	%f8, %f72, %f72;
	add.rn.f32 	%f9, %f72, %f112;
	@%p9 bra 	$L__BB0_20;
	and.b32  	%r2, %r29, 3;
	setp.lt.u32 	%p55, %r29, 4;
	mov.f32 	%f426, 0f00000000;
	mov.b32 	%r62, 0;
	@%p55 bra 	$L__BB0_15;
	and.b32  	%r62, %r29, 2147483644;
	neg.s32 	%r61, %r62;
	add.s64 	%rd27, %rd1, 72;
	mov.f32 	%f426, 0f00000000;
$L__BB0_6:
	ld.global.f32 	%f317, [%rd27+-72];
	sub.f32 	%f318, %f1, %f317;
	ld.global.f32 	%f319, [%rd27+-68];
	sub.f32 	%f320, %f2, %f319;
	ld.global.f32 	%f321, [%rd27+-64];
	sub.f32 	%f322, %f3, %f321;
	mul.f32 	%f323, %f320, %f320;
	fma.rn.f32 	%f324, %f318, %f318, %f323;
	fma.rn.f32 	%f11, %f322, %f322, %f324;
	setp.geu.f32 	%p56, %f11, %f4;
	@%p56 bra 	$L__BB0_8;
	setp.gt.f32 	%p57, %f11, %f4;
	sub.f32 	%f325, %f4, %f11;
	mul.f32 	%f326, %f325, 0f3FC88904;
	mul.f32 	%f327, %f325, %f326;
	mul.f32 	%f328, %f325, %f327;
	selp.f32 	%f329, 0f00000000, %f328, %p57;
	mul.f32 	%f330, %f73, %f329;
	ld.global.u32 	%r56, [%rd27+-40];
	setp.eq.s32 	%p58, %r56, 1;
	add.f32 	%f331, %f330, %f330;
	selp.f32 	%f332, %f331, %f330, %p58;
	add.f32 	%f426, %f426, %f332;
$L__BB0_8:
	ld.global.f32 	%f333, [%rd27+-36];
	sub.f32 	%f334, %f1, %f333;
	ld.global.f32 	%f335, [%rd27+-32];
	sub.f32 	%f336, %f2, %f335;
	ld.global.f32 	%f337, [%rd27+-28];
	sub.f32 	%f338, %f3, %f337;
	mul.f32 	%f339, %f336, %f336;
	fma.rn.f32 	%f340, %f334, %f334, %f339;
	fma.rn.f32 	%f14, %f338, %f338, %f340;
	setp.geu.f32 	%p59, %f14, %f4;
	@%p59 bra 	$L__BB0_10;
	setp.gt.f32 	%p60, %f14, %f4;
	sub.f32 	%f341, %f4, %f14;
	mul.f32 	%f342, %f341, 0f3FC88904;
	mul.f32 	%f343, %f341, %f342;
	mul.f32 	%f344, %f341, %f343;
	selp.f32 	%f345, 0f00000000, %f344, %p60;
	mul.f32 	%f346, %f73, %f345;
	ld.global.u32 	%r57, [%rd27+-4];
	setp.eq.s32 	%p61, %r57, 1;
	add.f32 	%f347, %f346, %f346;
	selp.f32 	%f348, %f347, %f346, %p61;
	add.f32 	%f426, %f426, %f348;
$L__BB0_10:
	ld.global.f32 	%f349, [%rd27];
	sub.f32 	%f350, %f1, %f349;
	ld.global.f32 	%f351, [%rd27+4];
	sub.f32 	%f352, %f2, %f351;
	ld.global.f32 	%f353, [%rd27+8];
	sub.f32 	%f354, %f3, %f353;
	mul.f32 	%f355, %f352, %f352;
	fma.rn.f32 	%f356, %f350, %f350, %f355;
	fma.rn.f32 	%f17, %f354, %f354, %f356;
	setp.geu.f32 	%p62, %f17, %f4;
	@%p62 bra 	$L__BB0_12;
	setp.gt.f32 	%p63, %f17, %f4;
	sub.f32 	%f357, %f4, %f17;
	mul.f32 	%f358, %f357, 0f3FC88904;
	mul.f32 	%f359, %f357, %f358;
	mul.f32 	%f360, %f357, %f359;
	selp.f32 	%f361, 0f00000000, %f360, %p63;
	mul.f32 	%f362, %f73, %f361;
	ld.global.u32 	%r58, [%rd27+32];
	setp.eq.s32 	%p64, %r58, 1;
	add.f32 	%f363, %f362, %f362;
	selp.f32 	%f364, %f363, %f362, %p64;
	add.f32 	%f426, %f426, %f364;
$L__BB0_12:
	ld.global.f32 	%f365, [%rd27+36];
	sub.f32 	%f366, %f1, %f365;
	ld.global.f32 	%f367, [%rd27+40];
	sub.f32 	%f368, %f2, %f367;
	ld.global.f32 	%f369, [%rd27+44];
	sub.f32 	%f370, %f3, %f369;
	mul.f32 	%f371, %f368, %f368;
	fma.rn.f32 	%f372, %f366, %f366, %f371;
	fma.rn.f32 	%f20, %f370, %f370, %f372;
	setp.geu.f32 	%p65, %f20, %f4;
	@%p65 bra 	$L__BB0_14;
	setp.gt.f32 	%p66, %f20, %f4;
	sub.f32 	%f373, %f4, %f20;
	mul.f32 	%f374, %f373, 0f3FC88904;
	mul.f32 	%f375, %f373, %f374;
	mul.f32 	%f376, %f373, %f375;
	selp.f32 	%f377, 0f00000000, %f376, %p66;
	mul.f32 	%f378, %f73, %f377;
	ld.global.u32 	%r59, [%rd27+68];
	setp.eq.s32 	%p67, %r59, 1;
	add.f32 	%f379, %f378, %f378;
	selp.f32 	%f380, %f379, %f378, %p67;
	add.f32 	%f426, %f426, %f380;
$L__BB0_14:
	add.s32 	%r61, %r61, 4;
	add.s64 	%rd27, %rd27, 144;
	setp.ne.s32 	%p68, %r61, 0;
	@%p68 bra 	$L__BB0_6;
$L__BB0_15:
	setp.eq.s32 	%p69, %r2, 0;
	@%p69 bra 	$L__BB0_53;
	mul.wide.u32 	%rd26, %r62, 36;
	add.s64 	%rd28, %rd1, %rd26;
	neg.s32 	%r63, %r2;
$L__BB0_17:
	.pragma "nounroll";
	ld.global.f32 	%f381, [%rd28];
	sub.f32 	%f382, %f1, %f381;
	ld.global.f32 	%f383, [%rd28+4];
	sub.f32 	%f384, %f2, %f383;
	ld.global.f32 	%f385, [%rd28+8];
	sub.f32 	%f386, %f3, %f385;
	mul.f32 	%f387, %f384, %f384;
	fma.rn.f32 	%f388, %f382, %f382, %f387;
	fma.rn.f32 	%f26, %f386, %f386, %f388;
	setp.geu.f32 	%p70, %f26, %f4;
	@%p70 bra 	$L__BB0_19;
	setp.gt.f32 	%p71, %f26, %f4;
	sub.f32 	%f389, %f4, %f26;
	mul.f32 	%f390, %f389, 0f3FC88904;
	mul.f32 	%f391, %f389, %f390;
	mul.f32 	%f392, %f389, %f391;
	selp.f32 	%f393, 0f00000000, %f392, %p71;
	mul.f32 	%f394, %f73, %f393;
	ld.global.u32 	%r60, [%rd28+32];
	setp.eq.s32 	%p72, %r60, 1;
	add.f32 	%f395, %f394, %f394;
	selp.f32 	%f396, %f395, %f394, %p72;
	add.f32 	%f426, %f426, %f396;
$L__BB0_19:
	add.s64 	%rd28, %rd28, 36;
	add.s32 	%r63, %r63, 1;
	setp.eq.s32 	%p73, %r63, 0;
	@%p73 bra 	$L__BB0_53;
	bra.uni 	$L__BB0_17;
$L__BB0_20:
	setp.geu.f32 	%p12, %f72, 0f00000000;
	@%p12 bra 	$L__BB0_37;
	and.b32  	%r11, %r29, 3;
	setp.lt.u32 	%p34, %r29, 4;
	mov.f32 	%f426, 0f00000000;
	mov.b32 	%r65, 0;
	@%p34 bra 	$L__BB0_32;
	setp.nan.f32 	%p35, %f77, %f77;
	and.b32  	%r65, %r29, 2147483644;
	selp.f32 	%f226, %f8, %f7, %p1;
	selp.f32 	%f227, %f9, %f226, %p35;
	mul.f32 	%f228, %f227, 0f43490FDB;
	mov.f32 	%f229, 0f439D8000;
	div.rn.f32 	%f29, %f229, %f228;
	neg.s32 	%r64, %r65;
	add.s64 	%rd29, %rd1, 72;
	mov.f32 	%f426, 0f00000000;
$L__BB0_23:
	ld.global.f32 	%f230, [%rd29+-72];
	sub.f32 	%f231, %f1, %f230;
	ld.global.f32 	%f232, [%rd29+-68];
	sub.f32 	%f233, %f2, %f232;
	ld.global.f32 	%f234, [%rd29+-64];
	sub.f32 	%f235, %f3, %f234;
	mul.f32 	%f236, %f233, %f233;
	fma.rn.f32 	%f237, %f231, %f231, %f236;
	fma.rn.f32 	%f31, %f235, %f235, %f237;
	setp.geu.f32 	%p36, %f31, %f4;
	@%p36 bra 	$L__BB0_25;
	setp.gt.f32 	%p37, %f31, %f4;
	sub.f32 	%f238, %f4, %f31;
	mul.f32 	%f239, %f238, %f29;
	mul.f32 	%f240, %f238, %f239;
	mul.f32 	%f241, %f238, %f240;
	selp.f32 	%f242, 0f00000000, %f241, %p37;
	mul.f32 	%f243, %f73, %f242;
	ld.global.u32 	%r50, [%rd29+-40];
	setp.eq.s32 	%p38, %r50, 1;
	add.f32 	%f244, %f243, %f243;
	selp.f32 	%f245, %f244, %f243, %p38;
	add.f32 	%f426, %f426, %f245;
$L__BB0_25:
	ld.global.f32 	%f246, [%rd29+-36];
	sub.f32 	%f247, %f1, %f246;
	ld.global.f32 	%f248, [%rd29+-32];
	sub.f32 	%f249, %f2, %f248;
	ld.global.f32 	%f250, [%rd29+-28];
	sub.f32 	%f251, %f3, %f250;
	mul.f32 	%f252, %f249, %f249;
	fma.rn.f32 	%f253, %f247, %f247, %f252;
	fma.rn.f32 	%f34, %f251, %f251, %f253;
	setp.geu.f32 	%p39, %f34, %f4;
	@%p39 bra 	$L__BB0_27;
	setp.gt.f32 	%p40, %f34, %f4;
	sub.f32 	%f254, %f4, %f34;
	mul.f32 	%f255, %f254, %f29;
	mul.f32 	%f256, %f254, %f255;
	mul.f32 	%f257, %f254, %f256;
	selp.f32 	%f258, 0f00000000, %f257, %p40;
	mul.f32 	%f259, %f73, %f258;
	ld.global.u32 	%r51, [%rd29+-4];
	setp.eq.s32 	%p41, %r51, 1;
	add.f32 	%f260, %f259, %f259;
	selp.f32 	%f261, %f260, %f259, %p41;
	add.f32 	%f426, %f426, %f261;
$L__BB0_27:
	ld.global.f32 	%f262, [%rd29];
	sub.f32 	%f263, %f1, %f262;
	ld.global.f32 	%f264, [%rd29+4];
	sub.f32 	%f265, %f2, %f264;
	ld.global.f32 	%f266, [%rd29+8];
	sub.f32 	%f267, %f3, %f266;
	mul.f32 	%f268, %f265, %f265;
	fma.rn.f32 	%f269, %f263, %f263, %f268;
	fma.rn.f32 	%f37, %f267, %f267, %f269;
	setp.geu.f32 	%p42, %f37, %f4;
	@%p42 bra 	$L__BB0_29;
	setp.gt.f32 	%p43, %f37, %f4;
	sub.f32 	%f270, %f4, %f37;
	mul.f32 	%f271, %f270, %f29;
	mul.f32 	%f272, %f270, %f271;
	mul.f32 	%f273, %f270, %f272;
	selp.f32 	%f274, 0f00000000, %f273, %p43;
	mul.f32 	%f275, %f73, %f274;
	ld.global.u32 	%r52, [%rd29+32];
	setp.eq.s32 	%p44, %r52, 1;
	add.f32 	%f276, %f275, %f275;
	selp.f32 	%f277, %f276, %f275, %p44;
	add.f32 	%f426, %f426, %f277;
$L__BB0_29:
	ld.global.f32 	%f278, [%rd29+36];
	sub.f32 	%f279, %f1, %f278;
	ld.global.f32 	%f280, [%rd29+40];
	sub.f32 	%f281, %f2, %f280;
	ld.global.f32 	%f282, [%rd29+44];
	sub.f32 	%f283, %f3, %f282;
	mul.f32 	%f284, %f281, %f281;
	fma.rn.f32 	%f285, %f279, %f279, %f284;
	fma.rn.f32 	%f40, %f283, %f283, %f285;
	setp.geu.f32 	%p45, %f40, %f4;
	@%p45 bra 	$L__BB0_31;
	setp.gt.f32 	%p46, %f40, %f4;
	sub.f32 	%f286, %f4, %f40;
	mul.f32 	%f287, %f286, %f29;
	mul.f32 	%f288, %f286, %f287;
	mul.f32 	%f289, %f286, %f288;
	selp.f32 	%f290, 0f00000000, %f289, %p46;
	mul.f32 	%f291, %f73, %f290;
	ld.global.u32 	%r53, [%rd29+68];
	setp.eq.s32 	%p47, %r53, 1;
	add.f32 	%f292, %f291, %f291;
	selp.f32 	%f293, %f292, %f291, %p47;
	add.f32 	%f426, %f426, %f293;
$L__BB0_31:
	add.s32 	%r64, %r64, 4;
	add.s64 	%rd29, %rd29, 144;
	setp.ne.s32 	%p48, %r64, 0;
	@%p48 bra 	$L__BB0_23;
$L__BB0_32:
	setp.eq.s32 	%p49, %r11, 0;
	@%p49 bra 	$L__BB0_53;
	setp.nan.f32 	%p50, %f77, %f77;
	selp.f32 	%f294, %f8, %f7, %p1;
	selp.f32 	%f295, %f9, %f294, %p50;
	mul.f32 	%f296, %f295, 0f43490FDB;
	mov.f32 	%f297, 0f439D8000;
	div.rn.f32 	%f45, %f297, %f296;
	mul.wide.u32 	%rd25, %r65, 36;
	add.s64 	%rd30, %rd1, %rd25;
	neg.s32 	%r66, %r11;
$L__BB0_34:
	.pragma "nounroll";
	ld.global.f32 	%f298, [%rd30];
	sub.f32 	%f299, %f1, %f298;
	ld.global.f32 	%f300, [%rd30+4];
	sub.f32 	%f301, %f2, %f300;
	ld.global.f32 	%f302, [%rd30+8];
	sub.f32 	%f303, %f3, %f302;
	mul.f32 	%f304, %f301, %f301;
	fma.rn.f32 	%f305, %f299, %f299, %f304;
	fma.rn.f32 	%f47, %f303, %f303, %f305;
	setp.geu.f32 	%p51, %f47, %f4;
	@%p51 bra 	$L__BB0_36;
	setp.gt.f32 	%p52, %f47, %f4;
	sub.f32 	%f306, %f4, %f47;
	mul.f32 	%f307, %f306, %f45;
	mul.f32 	%f308, %f306, %f307;
	mul.f32 	%f309, %f306, %f308;
	selp.f32 	%f310, 0f00000000, %f309, %p52;
	mul.f32 	%f311, %f73, %f310;
	ld.global.u32 	%r54, [%rd30+32];
	setp.eq.s32 	%p53, %r54, 1;
	add.f32 	%f312, %f311, %f311;
	selp.f32 	%f313, %f312, %f311, %p53;
	add.f32 	%f426, %f426, %f313;
$L__BB0_36:
	add.s64 	%rd30, %rd30, 36;
	add.s32 	%r66, %r66, 1;
	setp.eq.s32 	%p54, %r66, 0;
	@%p54 bra 	$L__BB0_53;
	bra.uni 	$L__BB0_34;
$L__BB0_37:
	and.b32  	%r20, %r29, 3;
	setp.lt.u32 	%p13, %r29, 4;
	mov.f32 	%f426, 0f00000000;
	mov.b32 	%r68, 0;
	@%p13 bra 	$L__BB0_48;
	setp.nan.f32 	%p14, %f77, %f77;
	and.b32  	%r68, %r29, 2147483644;
	selp.f32 	%f135, %f8, %f6, %p1;
	selp.f32 	%f136, %f9, %f135, %p14;
	mul.f32 	%f137, %f136, 0f43490FDB;
	mov.f32 	%f138, 0f439D8000;
	div.rn.f32 	%f50, %f138, %f137;
	neg.s32 	%r67, %r68;
	add.s64 	%rd31, %rd1, 72;
	mov.f32 	%f426, 0f00000000;
$L__BB0_39:
	ld.global.f32 	%f139, [%rd31+-72];
	sub.f32 	%f140, %f1, %f139;
	ld.global.f32 	%f141, [%rd31+-68];
	sub.f32 	%f142, %f2, %f141;
	ld.global.f32 	%f143, [%rd31+-64];
	sub.f32 	%f144, %f3, %f143;
	mul.f32 	%f145, %f142, %f142;
	fma.rn.f32 	%f146, %f140, %f140, %f145;
	fma.rn.f32 	%f52, %f144, %f144, %f146;
	setp.geu.f32 	%p15, %f52, %f4;
	@%p15 bra 	$L__BB0_41;
	setp.gt.f32 	%p16, %f52, %f4;
	sub.f32 	%f147, %f4, %f52;
	mul.f32 	%f148, %f147, %f50;
	mul.f32 	%f149, %f147, %f148;
	mul.f32 	%f150, %f147, %f149;
	selp.f32 	%f151, 0f00000000, %f150, %p16;
	mul.f32 	%f152, %f73, %f151;
	ld.global.u32 	%r44, [%rd31+-40];
	setp.eq.s32 	%p17, %r44, 1;
	add.f32 	%f153, %f152, %f152;
	selp.f32 	%f154, %f153, %f152, %p17;
	add.f32 	%f426, %f426, %f154;
$L__BB0_41:
	ld.global.f32 	%f155, [%rd31+-36];
	sub.f32 	%f156, %f1, %f155;
	ld.global.f32 	%f157, [%rd31+-32];
	sub.f32 	%f158, %f2, %f157;
	ld.global.f32 	%f159, [%rd31+-28];
	sub.f32 	%f160, %f3, %f159;
	mul.f32 	%f161, %f158, %f158;
	fma.rn.f32 	%f162, %f156, %f156, %f161;
	fma.rn.f32 	%f55, %f160, %f160, %f162;
	setp.geu.f32 	%p18, %f55, %f4;
	@%p18 bra 	$L__BB0_43;
	setp.gt.f32 	%p19, %f55, %f4;
	sub.f32 	%f163, %f4, %f55;
	mul.f32 	%f164, %f163, %f50;
	mul.f32 	%f165, %f163, %f164;
	mul.f32 	%f166, %f163, %f165;
	selp.f32 	%f167, 0f00000000, %f166, %p19;
	mul.f32 	%f168, %f73, %f167;
	ld.global.u32 	%r45, [%rd31+-4];
	setp.eq.s32 	%p20, %r45, 1;
	add.f32 	%f169, %f168, %f168;
	selp.f32 	%f170, %f169, %f168, %p20;
	add.f32 	%f426, %f426, %f170;
$L__BB0_43:
	ld.global.f32 	%f171, [%rd31];
	sub.f32 	%f172, %f1, %f171;
	ld.global.f32 	%f173, [%rd31+4];
	sub.f32 	%f174, %f2, %f173;
	ld.global.f32 	%f175, [%rd31+8];
	sub.f32 	%f176, %f3, %f175;
	mul.f32 	%f177, %f174, %f174;
	fma.rn.f32 	%f178, %f172, %f172, %f177;
	fma.rn.f32 	%f58, %f176, %f176, %f178;
	setp.geu.f32 	%p21, %f58, %f4;
	@%p21 bra 	$L__BB0_45;
	setp.gt.f32 	%p22, %f58, %f4;
	sub.f32 	%f179, %f4, %f58;
	mul.f32 	%f180, %f179, %f50;
	mul.f32 	%f181, %f179, %f180;
	mul.f32 	%f182, %f179, %f181;
	selp.f32 	%f183, 0f00000000, %f182, %p22;
	mul.f32 	%f184, %f73, %f183;
	ld.global.u32 	%r46, [%rd31+32];
	setp.eq.s32 	%p23, %r46, 1;
	add.f32 	%f185, %f184, %f184;
	selp.f32 	%f186, %f185, %f184, %p23;
	add.f32 	%f426, %f426, %f186;
$L__BB0_45:
	ld.global.f32 	%f187, [%rd31+36];
	sub.f32 	%f188, %f1, %f187;
	ld.global.f32 	%f189, [%rd31+40];
	sub.f32 	%f190, %f2, %f189;
	ld.global.f32 	%f191, [%rd31+44];
	sub.f32 	%f192, %f3, %f191;
	mul.f32 	%f193, %f190, %f190;
	fma.rn.f32 	%f194, %f188, %f188, %f193;
	fma.rn.f32 	%f61, %f192, %f192, %f194;
	setp.geu.f32 	%p24, %f61, %f4;
	@%p24 bra 	$L__BB0_47;
	setp.gt.f32 	%p25, %f61, %f4;
	sub.f32 	%f195, %f4, %f61;
	mul.f32 	%f196, %f195, %f50;
	mul.f32 	%f197, %f195, %f196;
	mul.f32 	%f198, %f195, %f197;
	selp.f32 	%f199, 0f00000000, %f198, %p25;
	mul.f32 	%f200, %f73, %f199;
	ld.global.u32 	%r47, [%rd31+68];
	setp.eq.s32 	%p26, %r47, 1;
	add.f32 	%f201, %f200, %f200;
	selp.f32 	%f202, %f201, %f200, %p26;
	add.f32 	%f426, %f426, %f202;
$L__BB0_47:
	add.s32 	%r67, %r67, 4;
	add.s64 	%rd31, %rd31, 144;
	setp.ne.s32 	%p27, %r67, 0;
	@%p27 bra 	$L__BB0_39;
$L__BB0_48:
	setp.eq.s32 	%p28, %r20, 0;
	@%p28 bra 	$L__BB0_53;
	setp.nan.f32 	%p29, %f77, %f77;
	selp.f32 	%f203, %f8, %f6, %p1;
	selp.f32 	%f204, %f9, %f203, %p29;
	mul.f32 	%f205, %f204, 0f43490FDB;
	mov.f32 	%f206, 0f439D8000;
	div.rn.f32 	%f66, %f206, %f205;
	mul.wide.u32 	%rd24, %r68, 36;
	add.s64 	%rd32, %rd1, %rd24;
	neg.s32 	%r69, %r20;
$L__BB0_50:
	.pragma "nounroll";
	ld.global.f32 	%f207, [%rd32];
	sub.f32 	%f208, %f1, %f207;
	ld.global.f32 	%f209, [%rd32+4];
	sub.f32 	%f210, %f2, %f209;
	ld.global.f32 	%f211, [%rd32+8];
	sub.f32 	%f212, %f3, %f211;
	mul.f32 	%f213, %f210, %f210;
	fma.rn.f32 	%f214, %f208, %f208, %f213;
	fma.rn.f32 	%f68, %f212, %f212, %f214;
	setp.geu.f32 	%p30, %f68, %f4;
	@%p30 bra 	$L__BB0_52;
	setp.gt.f32 	%p31, %f68, %f4;
	sub.f32 	%f215, %f4, %f68;
	mul.f32 	%f216, %f215, %f66;
	mul.f32 	%f217, %f215, %f216;
	mul.f32 	%f218, %f215, %f217;
	selp.f32 	%f219, 0f00000000, %f218, %p31;
	mul.f32 	%f220, %f73, %f219;
	ld.global.u32 	%r48, [%rd32+32];
	setp.eq.s32 	%p32, %r48, 1;
	add.f32 	%f221, %f220, %f220;
	selp.f32 	%f222, %f221, %f220, %p32;
	add.f32 	%f426, %f426, %f222;
$L__BB0_52:
	add.s64 	%rd32, %rd32, 36;
	add.s32 	%r69, %r69, 1;
	setp.ne.s32 	%p33, %r69, 0;
	@%p33 bra 	$L__BB0_50;
$L__BB0_53:
	st.global.f32 	[%rd2+-8], %f426;
	sub.f32 	%f397, %f426, %f75;
	mul.f32 	%f398, %f74, %f397;
	st.global.f32 	[%rd2+-4], %f398;
$L__BB0_54:
	ret;

}
	// .globl	_Z28compute_forces_and_integrateP8Particleiffff
.visible .entry _Z28compute_forces_and_integrateP8Particleiffff(
	.param .u64 .ptr .align 1 _Z28compute_forces_and_integrateP8Particleiffff_param_0,
	.param .u32 _Z28compute_forces_and_integrateP8Particleiffff_param_1,
	.param .f32 _Z28compute_forces_and_integrateP8Particleiffff_param_2,
	.param .f32 _Z28compute_forces_and_integrateP8Particleiffff_param_3,
	.param .f32 _Z28compute_forces_and_integrateP8Particleiffff_param_4,
	.param .f32 _Z28compute_forces_and_integrateP8Particleiffff_param_5
)
{
	.reg .pred 	%p<69>;
	.reg .b32 	%r<55>;
	.reg .b32 	%f<400>;
	.reg .b64 	%rd<18>;

	ld.param.u64 	%rd11, [_Z28compute_forces_and_integrateP8Particleiffff_param_0];
	ld.param.u32 	%r16, [_Z28compute_forces_and_integrateP8Particleiffff_param_1];
	ld.param.f32 	%f137, [_Z28compute_forces_and_integrateP8Particleiffff_param_2];
	ld.param.f32 	%f138, [_Z28compute_forces_and_integrateP8Particleiffff_param_3];
	ld.param.f32 	%f140, [_Z28compute_forces_and_integrateP8Particleiffff_param_5];
	cvta.to.global.u64 	%rd1, %rd11;
	mov.u32 	%r17, %ctaid.x;
	mov.u32 	%r18, %ntid.x;
	mov.u32 	%r19, %tid.x;
	mad.lo.s32 	%r1, %r17, %r18, %r19;
	setp.ge.s32 	%p2, %r1, %r16;
	@%p2 bra 	$L__BB1_59;
	mul.wide.s32 	%rd12, %r1, 36;
	add.s64 	%rd13, %rd1, %rd12;
	add.s64 	%rd2, %rd13, 32;
	ld.global.u32 	%r20, [%rd13+32];
	setp.eq.s32 	%p3, %r20, 1;
	@%p3 bra 	$L__BB1_59;
	ld.global.f32 	%f1, [%rd2+-8];
	setp.lt.s32 	%p4, %r16, 1;
	mov.f32 	%f397, 0f00000000;
	mov.f32 	%f398, %f397;
	mov.f32 	%f396, %f397;
	@%p4 bra 	$L__BB1_47;
	mul.f32 	%f2, %f137, %f137;
	neg.f32 	%f3, %f138;
	abs.f32 	%f142, %f137;
	setp.lt.f32 	%p5, %f142, 0f00800000;
	mul.f32 	%f143, %f142, 0f4B800000;
	selp.f32 	%f144, %f143, %f142, %p5;
	selp.f32 	%f145, 0fC1C00000, 0f00000000, %p5;
	mov.b32 	%r21, %f144;
	add.s32 	%r22, %r21, -1060439283;
	and.b32  	%r23, %r22, -8388608;
	sub.s32 	%r24, %r21, %r23;
	mov.b32 	%f146, %r24;
	cvt.rn.f32.s32 	%f147, %r23;
	fma.rn.f32 	%f148, %f147, 0f34000000, %f145;
	add.f32 	%f149, %f146, 0fBF800000;
	add.f32 	%f150, %f146, 0f3F800000;
	rcp.approx.ftz.f32 	%f151, %f150;
	add.f32 	%f152, %f149, %f149;
	mul.f32 	%f153, %f152, %f151;
	mul.f32 	%f154, %f153, %f153;
	sub.f32 	%f155, %f149, %f153;
	add.f32 	%f156, %f155, %f155;
	neg.f32 	%f157, %f153;
	fma.rn.f32 	%f158, %f157, %f149, %f156;
	mul.rn.f32 	%f159, %f151, %f158;
	fma.rn.f32 	%f160, %f154, 0f3A2C32E4, 0f3B52E7DB;
	fma.rn.f32 	%f161, %f160, %f154, 0f3C93BB73;
	fma.rn.f32 	%f162, %f161, %f154, 0f3DF6384F;
	mul.rn.f32 	%f163, %f162, %f154;
	fma.rn.f32 	%f164, %f153, 0f3FB8AA3B, %f148;
	sub.f32 	%f165, %f148, %f164;
	fma.rn.f32 	%f166, %f153, 0f3FB8AA3B, %f165;
	fma.rn.f32 	%f167, %f159, 0f3FB8AA3B, %f166;
	fma.rn.f32 	%f168, %f153, 0f32A55E34, %f167;
	mul.f32 	%f169, %f163, 0f40400000;
	fma.rn.f32 	%f170, %f169, %f159, %f168;
	fma.rn.f32 	%f171, %f163, %f153, %f170;
	add.rn.f32 	%f172, %f164, %f171;
	neg.f32 	%f173, %f164;
	add.rn.f32 	%f174, %f172, %f173;
	neg.f32 	%f175, %f174;
	add.rn.f32 	%f176, %f171, %f175;
	mov.f32 	%f177, 0f40C00000;
	mul.rn.f32 	%f178, %f172, %f177;
	neg.f32 	%f179, %f178;
	fma.rn.f32 	%f180, %f172, 0f40C00000, %f179;
	fma.rn.f32 	%f181, %f176, 0f40C00000, %f180;
	cvt.rni.f32.f32 	%f182, %f178;
	sub.f32 	%f183, %f178, %f182;
	add.f32 	%f184, %f183, %f181;
	fma.rn.f32 	%f185, %f184, 0f391FCB8E, 0f3AAF85ED;
	fma.rn.f32 	%f186, %f185, %f184, 0f3C1D9856;
	fma.rn.f32 	%f187, %f186, %f184, 0f3D6357BB;
	fma.rn.f32 	%f188, %f187, %f184, 0f3E75FDEC;
	fma.rn.f32 	%f189, %f188, %f184, 0f3F317218;
	fma.rn.f32 	%f190, %f189, %f184, 0f3F800000;
	cvt.rzi.s32.f32 	%r25, %f182;
	setp.gt.f32 	%p6, %f182, 0f00000000;
	selp.b32 	%r26, 0, -2097152000, %p6;
	add.s32 	%r27, %r26, 2130706432;
	mov.b32 	%f191, %r27;
	mul.f32 	%f192, %f190, %f191;
	shl.b32 	%r28, %r25, 23;
	sub.s32 	%r29, %r28, %r26;
	mov.b32 	%f193, %r29;
	mul.f32 	%f194, %f192, %f193;
	abs.f32 	%f195, %f178;
	setp.gt.f32 	%p7, %f195, 0f43180000;
	setp.lt.f32 	%p8, %f178, 0f00000000;
	selp.f32 	%f196, 0f00000000, 0f7F800000, %p8;
	selp.f32 	%f5, %f196, %f194, %p7;
	setp.neu.f32 	%p9, %f137, 0f3F800000;
	setp.eq.f32 	%p10, %f137, 0f00000000;
	setp.eq.f32 	%p11, %f142, 0f7F800000;
	or.pred  	%p1, %p10, %p11;
	add.f32 	%f197, %f137, %f137;
	mov.b32 	%r30, %f197;
	and.b32  	%r31, %r30, 2147483647;
	mov.b32 	%f6, %r31;
	add.rn.f32 	%f7, %f137, %f177;
	@%p9 bra 	$L__BB1_24;
	setp.eq.s32 	%p39, %r16, 1;
	mov.f32 	%f396, 0f00000000;
	mov.b32 	%r51, 0;
	mov.f32 	%f395, %f396;
	mov.f32 	%f394, %f396;
	@%p39 bra 	$L__BB1_17;
	and.b32  	%r51, %r16, 2147483646;
	setp.lt.f32 	%p40, %f1, 0f3F800000;
	selp.f32 	%f8, 0f3F800000, %f1, %p40;
	neg.s32 	%r49, %r1;
	add.s64 	%rd16, %rd1, 36;
	mov.f32 	%f396, 0f00000000;
	mov.b32 	%r50, 0;
$L__BB1_6:
	setp.eq.s32 	%p41, %r49, 0;
	@%p41 bra 	$L__BB1_11;
	ld.global.f32 	%f270, [%rd2+-32];
	ld.global.f32 	%f271, [%rd16+-36];
	sub.f32 	%f12, %f270, %f271;
	ld.global.f32 	%f272, [%rd2+-28];
	ld.global.f32 	%f273, [%rd16+-32];
	sub.f32 	%f13, %f272, %f273;
	ld.global.f32 	%f274, [%rd2+-24];
	ld.global.f32 	%f275, [%rd16+-28];
	sub.f32 	%f14, %f274, %f275;
	mul.f32 	%f276, %f13, %f13;
	fma.rn.f32 	%f277, %f12, %f12, %f276;
	fma.rn.f32 	%f15, %f14, %f14, %f277;
	setp.geu.f32 	%p42, %f15, %f2;
	setp.leu.f32 	%p43, %f15, 0f2B8CBCCC;
	or.pred  	%p44, %p42, %p43;
	@%p44 bra 	$L__BB1_11;
	ld.global.f32 	%f278, [%rd2+-4];
	max.f32 	%f16, %f278, 0f00000000;
	ld.global.u32 	%r41, [%rd16+-4];
	setp.eq.s32 	%p45, %r41, 1;
	mov.f32 	%f354, %f16;
	mov.f32 	%f355, %f8;
	@%p45 bra 	$L__BB1_10;
	ld.global.f32 	%f354, [%rd16+-8];
	ld.global.f32 	%f355, [%rd16+-12];
$L__BB1_10:
	sqrt.rn.f32 	%f279, %f15;
	add.f32 	%f280, %f16, %f354;
	add.f32 	%f281, %f355, %f355;
	div.rn.f32 	%f282, %f280, %f281;
	mul.f32 	%f283, %f282, %f3;
	setp.gt.f32 	%p46, %f279, 0f3F800000;
	mov.f32 	%f284, 0f3F800000;
	sub.f32 	%f285, %f284, %f279;
	mul.f32 	%f286, %f285, 0fC1652EE0;
	mul.f32 	%f287, %f285, %f286;
	selp.f32 	%f288, 0f00000000, %f287, %p46;
	mul.f32 	%f289, %f283, %f288;
	div.rn.f32 	%f290, %f289, %f279;
	fma.rn.f32 	%f394, %f12, %f290, %f394;
	fma.rn.f32 	%f395, %f13, %f290, %f395;
	fma.rn.f32 	%f396, %f14, %f290, %f396;
$L__BB1_11:
	add.s32 	%r42, %r50, 1;
	setp.eq.s32 	%p47, %r1, %r42;
	@%p47 bra 	$L__BB1_16;
	ld.global.f32 	%f291, [%rd2+-32];
	ld.global.f32 	%f292, [%rd16];
	sub.f32 	%f27, %f291, %f292;
	ld.global.f32 	%f293, [%rd2+-28];
	ld.global.f32 	%f294, [%rd16+4];
	sub.f32 	%f28, %f293, %f294;
	ld.global.f32 	%f295, [%rd2+-24];
	ld.global.f32 	%f296, [%rd16+8];
	sub.f32 	%f29, %f295, %f296;
	mul.f32 	%f297, %f28, %f28;
	fma.rn.f32 	%f298, %f27, %f27, %f297;
	fma.rn.f32 	%f30, %f29, %f29, %f298;
	setp.geu.f32 	%p48, %f30, %f2;
	setp.leu.f32 	%p49, %f30, 0f2B8CBCCC;
	or.pred  	%p50, %p48, %p49;
	@%p50 bra 	$L__BB1_16;
	ld.global.f32 	%f299, [%rd2+-4];
	max.f32 	%f31, %f299, 0f00000000;
	ld.global.u32 	%r43, [%rd16+32];
	setp.eq.s32 	%p51, %r43, 1;
	mov.f32 	%f359, %f31;
	mov.f32 	%f360, %f8;
	@%p51 bra 	$L__BB1_15;
	ld.global.f32 	%f359, [%rd16+28];
	ld.global.f32 	%f360, [%rd16+24];
$L__BB1_15:
	sqrt.rn.f32 	%f300, %f30;
	add.f32 	%f301, %f31, %f359;
	add.f32 	%f302, %f360, %f360;
	div.rn.f32 	%f303, %f301, %f302;
	mul.f32 	%f304, %f303, %f3;
	setp.gt.f32 	%p52, %f300, 0f3F800000;
	mov.f32 	%f305, 0f3F800000;
	sub.f32 	%f306, %f305, %f300;
	mul.f32 	%f307, %f306, 0fC1652EE0;
	mul.f32 	%f308, %f306, %f307;
	selp.f32 	%f309, 0f00000000, %f308, %p52;
	mul.f32 	%f310, %f304, %f309;
	div.rn.f32 	%f311, %f310, %f300;
	fma.rn.f32 	%f394, %f27, %f311, %f394;
	fma.rn.f32 	%f395, %f28, %f311, %f395;
	fma.rn.f32 	%f396, %f29, %f311, %f396;
$L__BB1_16:
	add.s32 	%r50, %r50, 2;
	add.s32 	%r49, %r49, 2;
	add.s64 	%rd16, %rd16, 72;
	setp.ne.s32 	%p53, %r50, %r51;
	@%p53 bra 	$L__BB1_6;
$L__BB1_17:
	and.b32  	%r44, %r16, 1;
	setp.eq.b32 	%p54, %r44, 1;
	not.pred 	%p55, %p54;
	@%p55 bra 	$L__BB1_46;
	setp.eq.s32 	%p56, %r1, %r51;
	@%p56 bra 	$L__BB1_46;
	ld.global.f32 	%f312, [%rd2+-32];
	mul.wide.u32 	%rd15, %r51, 36;
	add.s64 	%rd6, %rd1, %rd15;
	ld.global.f32 	%f313, [%rd6];
	sub.f32 	%f48, %f312, %f313;
	ld.global.f32 	%f314, [%rd2+-28];
	ld.global.f32 	%f315, [%rd6+4];
	sub.f32 	%f49, %f314, %f315;
	ld.global.f32 	%f316, [%rd2+-24];
	ld.global.f32 	%f317, [%rd6+8];
	sub.f32 	%f50, %f316, %f317;
	mul.f32 	%f318, %f49, %f49;
	fma.rn.f32 	%f319, %f48, %f48, %f318;
	fma.rn.f32 	%f51, %f50, %f50, %f319;
	setp.geu.f32 	%p57, %f51, %f2;
	setp.leu.f32 	%p58, %f51, 0f2B8CBCCC;
	or.pred  	%p59, %p57, %p58;
	@%p59 bra 	$L__BB1_46;
	ld.global.f32 	%f320, [%rd2+-4];
	max.f32 	%f52, %f320, 0f00000000;
	ld.global.u32 	%r45, [%rd6+32];
	setp.eq.s32 	%p60, %r45, 1;
	@%p60 bra 	$L__BB1_22;
	ld.global.f32 	%f370, [%rd6+28];
	ld.global.f32 	%f371, [%rd6+24];
	bra.uni 	$L__BB1_23;
$L__BB1_22:
	setp.lt.f32 	%p61, %f1, 0f3F800000;
	selp.f32 	%f371, 0f3F800000, %f1, %p61;
	mov.f32 	%f370, %f52;
$L__BB1_23:
	sqrt.rn.f32 	%f321, %f51;
	add.f32 	%f322, %f52, %f370;
	add.f32 	%f323, %f371, %f371;
	div.rn.f32 	%f324, %f322, %f323;
	mul.f32 	%f325, %f324, %f3;
	setp.gt.f32 	%p62, %f321, 0f3F800000;
	mov.f32 	%f326, 0f3F800000;
	sub.f32 	%f327, %f326, %f321;
	mul.f32 	%f328, %f327, 0fC1652EE0;
	mul.f32 	%f329, %f327, %f328;
	selp.f32 	%f330, 0f00000000, %f329, %p62;
	mul.f32 	%f331, %f325, %f330;
	div.rn.f32 	%f332, %f331, %f321;
	fma.rn.f32 	%f394, %f48, %f332, %f394;
	fma.rn.f32 	%f395, %f49, %f332, %f395;
	fma.rn.f32 	%f396, %f50, %f332, %f396;
	bra.uni 	$L__BB1_46;
$L__BB1_24:
	setp.eq.s32 	%p12, %r16, 1;
	mov.f32 	%f396, 0f00000000;
	mov.b32 	%r54, 0;
	mov.f32 	%f395, %f396;
	mov.f32 	%f394, %f396;
	@%p12 bra 	$L__BB1_37;
	setp.nan.f32 	%p13, %f142, %f142;
	selp.f32 	%f201, %f6, %f5, %p1;
	selp.f32 	%f202, %f7, %f201, %p13;
	mul.f32 	%f203, %f202, 0f40490FDB;
	mov.f32 	%f204, 0fC2340000;
	div.rn.f32 	%f61, %f204, %f203;
	neg.s32 	%r52, %r1;
	add.s64 	%rd17, %rd1, 36;
	mov.f32 	%f396, 0f00000000;
	mov.b32 	%r53, 0;
$L__BB1_26:
	setp.eq.s32 	%p14, %r52, 0;
	@%p14 bra 	$L__BB1_31;
	ld.global.f32 	%f205, [%rd2+-32];
	ld.global.f32 	%f206, [%rd17+-36];
	sub.f32 	%f65, %f205, %f206;
	ld.global.f32 	%f207, [%rd2+-28];
	ld.global.f32 	%f208, [%rd17+-32];
	sub.f32 	%f66, %f207, %f208;
	ld.global.f32 	%f209, [%rd2+-24];
	ld.global.f32 	%f210, [%rd17+-28];
	sub.f32 	%f67, %f209, %f210;
	mul.f32 	%f211, %f66, %f66;
	fma.rn.f32 	%f212, %f65, %f65, %f211;
	fma.rn.f32 	%f68, %f67, %f67, %f212;
	setp.geu.f32 	%p15, %f68, %f2;
	setp.leu.f32 	%p16, %f68, 0f2B8CBCCC;
	or.pred  	%p17, %p15, %p16;
	@%p17 bra 	$L__BB1_31;
	setp.lt.f32 	%p18, %f1, 0f3F800000;
	selp.f32 	%f376, 0f3F800000, %f1, %p18;
	ld.global.f32 	%f213, [%rd2+-4];
	max.f32 	%f70, %f213, 0f00000000;
	ld.global.u32 	%r34, [%rd17+-4];
	setp.eq.s32 	%p19, %r34, 1;
	mov.f32 	%f375, %f70;
	@%p19 bra 	$L__BB1_30;
	ld.global.f32 	%f375, [%rd17+-8];
	ld.global.f32 	%f376, [%rd17+-12];
$L__BB1_30:
	sqrt.rn.f32 	%f214, %f68;
	add.f32 	%f215, %f70, %f375;
	add.f32 	%f216, %f376, %f376;
	div.rn.f32 	%f217, %f215, %f216;
	mul.f32 	%f218, %f217, %f3;
	setp.gt.f32 	%p20, %f214, %f137;
	sub.f32 	%f219, %f137, %f214;
	mul.f32 	%f220, %f219, %f61;
	mul.f32 	%f221, %f219, %f220;
	selp.f32 	%f222, 0f00000000, %f221, %p20;
	mul.f32 	%f223, %f218, %f222;
	div.rn.f32 	%f224, %f223, %f214;
	fma.rn.f32 	%f394, %f65, %f224, %f394;
	fma.rn.f32 	%f395, %f66, %f224, %f395;
	fma.rn.f32 	%f396, %f67, %f224, %f396;
$L__BB1_31:
	add.s32 	%r35, %r53, 1;
	setp.eq.s32 	%p21, %r1, %r35;
	@%p21 bra 	$L__BB1_36;
	ld.global.f32 	%f225, [%rd2+-32];
	ld.global.f32 	%f226, [%rd17];
	sub.f32 	%f81, %f225, %f226;
	ld.global.f32 	%f227, [%rd2+-28];
	ld.global.f32 	%f228, [%rd17+4];
	sub.f32 	%f82, %f227, %f228;
	ld.global.f32 	%f229, [%rd2+-24];
	ld.global.f32 	%f230, [%rd17+8];
	sub.f32 	%f83, %f229, %f230;
	mul.f32 	%f231, %f82, %f82;
	fma.rn.f32 	%f232, %f81, %f81, %f231;
	fma.rn.f32 	%f84, %f83, %f83, %f232;
	setp.geu.f32 	%p22, %f84, %f2;
	setp.leu.f32 	%p23, %f84, 0f2B8CBCCC;
	or.pred  	%p24, %p22, %p23;
	@%p24 bra 	$L__BB1_36;
	setp.lt.f32 	%p25, %f1, 0f3F800000;
	selp.f32 	%f381, 0f3F800000, %f1, %p25;
	ld.global.f32 	%f233, [%rd2+-4];
	max.f32 	%f86, %f233, 0f00000000;
	ld.global.u32 	%r36, [%rd17+32];
	setp.eq.s32 	%p26, %r36, 1;
	mov.f32 	%f380, %f86;
	@%p26 bra 	$L__BB1_35;
	ld.global.f32 	%f380, [%rd17+28];
	ld.global.f32 	%f381, [%rd17+24];
$L__BB1_35:
	sqrt.rn.f32 	%f234, %f84;
	add.f32 	%f235, %f86, %f380;
	add.f32 	%f236, %f381, %f381;
	div.rn.f32 	%f237, %f235, %f236;
	mul.f32 	%f238, %f237, %f3;
	setp.gt.f32 	%p27, %f234, %f137;
	sub.f32 	%f239, %f137, %f234;
	mul.f32 	%f240, %f239, %f61;
	mul.f32 	%f241, %f239, %f240;
	selp.f32 	%f242, 0f00000000, %f241, %p27;
	mul.f32 	%f243, %f238, %f242;
	div.rn.f32 	%f244, %f243, %f234;
	fma.rn.f32 	%f394, %f81, %f244, %f394;
	fma.rn.f32 	%f395, %f82, %f244, %f395;
	fma.rn.f32 	%f396, %f83, %f244, %f396;
$L__BB1_36:
	add.s32 	%r53, %r53, 2;
	add.s32 	%r52, %r52, 2;
	add.s64 	%rd17, %rd17, 72;
	and.b32  	%r54, %r16, 2147483646;
	setp.ne.s32 	%p28, %r53, %r54;
	@%p28 bra 	$L__BB1_26;
$L__BB1_37:
	and.b32  	%r37, %r16, 1;
	setp.eq.b32 	%p29, %r37, 1;
	not.pred 	%p30, %p29;
	@%p30 bra 	$L__BB1_46;
	setp.eq.s32 	%p31, %r1, %r54;
	@%p31 bra 	$L__BB1_46;
	ld.global.f32 	%f245, [%rd2+-32];
	mul.wide.u32 	%rd14, %r54, 36;
	add.s64 	%rd10, %rd1, %rd14;
	ld.global.f32 	%f246, [%rd10];
	sub.f32 	%f103, %f245, %f246;
	ld.global.f32 	%f247, [%rd2+-28];
	ld.global.f32 	%f248, [%rd10+4];
	sub.f32 	%f104, %f247, %f248;
	ld.global.f32 	%f249, [%rd2+-24];
	ld.global.f32 	%f250, [%rd10+8];
	sub.f32 	%f105, %f249, %f250;
	mul.f32 	%f251, %f104, %f104;
	fma.rn.f32 	%f252, %f103, %f103, %f251;
	fma.rn.f32 	%f106, %f105, %f105, %f252;
	setp.geu.f32 	%p32, %f106, %f2;
	setp.leu.f32 	%p33, %f106, 0f2B8CBCCC;
	or.pred  	%p34, %p32, %p33;
	@%p34 bra 	$L__BB1_46;
	sqrt.rn.f32 	%f107, %f106;
	ld.global.f32 	%f253, [%rd2+-4];
	max.f32 	%f108, %f253, 0f00000000;
	ld.global.u32 	%r38, [%rd10+32];
	setp.eq.s32 	%p35, %r38, 1;
	@%p35 bra 	$L__BB1_42;
	ld.global.f32 	%f391, [%rd10+28];
	ld.global.f32 	%f392, [%rd10+24];
	bra.uni 	$L__BB1_43;
$L__BB1_42:
	setp.lt.f32 	%p36, %f1, 0f3F800000;
	selp.f32 	%f392, 0f3F800000, %f1, %p36;
	mov.f32 	%f391, %f108;
$L__BB1_43:
	add.f32 	%f255, %f108, %f391;
	add.f32 	%f256, %f392, %f392;
	div.rn.f32 	%f257, %f255, %f256;
	mul.f32 	%f114, %f257, %f3;
	setp.gt.f32 	%p37, %f107, %f137;
	mov.f32 	%f393, 0f00000000;
	@%p37 bra 	$L__BB1_45;
	setp.nan.f32 	%p38, %f142, %f142;
	selp.f32 	%f258, %f6, %f5, %p1;
	selp.f32 	%f259, %f7, %f258, %p38;
	mul.f32 	%f260, %f259, 0f40490FDB;
	mov.f32 	%f261, 0fC2340000;
	div.rn.f32 	%f262, %f261, %f260;
	sub.f32 	%f263, %f137, %f107;
	mul.f32 	%f264, %f263, %f262;
	mul.f32 	%f393, %f263, %f264;
$L__BB1_45:
	mul.f32 	%f265, %f114, %f393;
	div.rn.f32 	%f266, %f265, %f107;
	fma.rn.f32 	%f394, %f103, %f266, %f394;
	fma.rn.f32 	%f395, %f104, %f266, %f395;
	fma.rn.f32 	%f396, %f105, %f266, %f396;
$L__BB1_46:
	add.f32 	%f397, %f394, 0f00000000;
	add.f32 	%f398, %f395, 0f00000000;
$L__BB1_47:
	ld.param.f32 	%f350, [_Z28compute_forces_and_integrateP8Particleiffff_param_4];
	rcp.rn.f32 	%f333, %f1;
	mul.f32 	%f334, %f350, %f397;
	ld.global.f32 	%f335, [%rd2+-20];
	fma.rn.f32 	%f128, %f334, %f333, %f335;
	st.global.f32 	[%rd2+-20], %f128;
	mul.f32 	%f336, %f350, %f398;
	ld.global.f32 	%f337, [%rd2+-16];
	fma.rn.f32 	%f129, %f336, %f333, %f337;
	st.global.f32 	[%rd2+-16], %f129;
	fma.rn.f32 	%f338, %f1, 0fC2200000, %f396;
	mul.f32 	%f339, %f350, %f338;
	ld.global.f32 	%f340, [%rd2+-12];
	fma.rn.f32 	%f130, %f339, %f333, %f340;
	st.global.f32 	[%rd2+-12], %f130;
	ld.global.f32 	%f341, [%rd2+-32];
	fma.rn.f32 	%f131, %f350, %f128, %f341;
	st.global.f32 	[%rd2+-32], %f131;
	ld.global.f32 	%f342, [%rd2+-28];
	fma.rn.f32 	%f132, %f350, %f129, %f342;
	st.global.f32 	[%rd2+-28], %f132;
	ld.global.f32 	%f343, [%rd2+-24];
	fma.rn.f32 	%f133, %f350, %f130, %f343;
	st.global.f32 	[%rd2+-24], %f133;
	setp.geu.f32 	%p63, %f131, 0f3A83126F;
	@%p63 bra 	$L__BB1_49;
	mov.b32 	%r46, 981668463;
	st.global.u32 	[%rd2+-32], %r46;
	mul.f32 	%f345, %f128, 0fBF000000;
	st.global.f32 	[%rd2+-20], %f345;
	bra.uni 	$L__BB1_51;
$L__BB1_49:
	add.f32 	%f134, %f140, 0fBA83126F;
	setp.leu.f32 	%p64, %f131, %f134;
	@%p64 bra 	$L__BB1_51;
	st.global.f32 	[%rd2+-32], %f134;
	mul.f32 	%f344, %f128, 0fBF000000;
	st.global.f32 	[%rd2+-20], %f344;
$L__BB1_51:
	setp.geu.f32 	%p65, %f132, 0f3A83126F;
	@%p65 bra 	$L__BB1_53;
	mov.b32 	%r47, 981668463;
	st.global.u32 	[%rd2+-28], %r47;
	mul.f32 	%f347, %f129, 0fBF000000;
	st.global.f32 	[%rd2+-16], %f347;
	bra.uni 	$L__BB1_55;
$L__BB1_53:
	add.f32 	%f135, %f140, 0fBA83126F;
	setp.leu.f32 	%p66, %f132, %f135;
	@%p66 bra 	$L__BB1_55;
	st.global.f32 	[%rd2+-28], %f135;
	mul.f32 	%f346, %f129, 0fBF000000;
	st.global.f32 	[%rd2+-16], %f346;
$L__BB1_55:
	setp.geu.f32 	%p67, %f133, 0f3A83126F;
	@%p67 bra 	$L__BB1_57;
	mov.b32 	%r48, 981668463;
	st.global.u32 	[%rd2+-24], %r48;
	mul.f32 	%f349, %f130, 0fBF000000;
	st.global.f32 	[%rd2+-12], %f349;
	bra.uni 	$L__BB1_59;
$L__BB1_57:
	add.f32 	%f136, %f140, 0fBA83126F;
	setp.leu.f32 	%p68, %f133, %f136;
	@%p68 bra 	$L__BB1_59;
	st.global.f32 	[%rd2+-24], %f136;
	mul.f32 	%f348, %f130, 0fBF000000;
	st.global.f32 	[%rd2+-12], %f348;
$L__BB1_59:
	ret;

}


// ===== COMPILED SASS (sm_100) =====

	.target	sm_100

	.elftype	@"ET_EXEC"


//--------------------- .note.nv.tkinfo           --------------------------
	.section	.note.nv.tkinfo,"",@"SHT_NOTE"
	.sectionflags	@"SHF_NOTE_NV_TKINFO"
	.tkinfo
        /*0018*/ 	.word	0x00000002
        /*0030*/ 	.string	""
        /*0030*/ 	.string	"ptxas"
        /*0030*/ 	.string	"Cuda compilation tools, release 13.0, V13.0.88"
        /*0030*/ 	.string	"Build cuda_13.0.r13.0/compiler.36424714_0"
        /*0030*/ 	.string	"-arch sm_100 -m 64 "



//--------------------- .note.nv.cuinfo           --------------------------
	.section	.note.nv.cuinfo,"",@"SHT_NOTE"
	.sectionflags	@"SHF_NOTE_NV_CUINFO"
        /*0018*/ 	.short	0x0002
        /*001a*/ 	.short	0x0064
        /*001c*/ 	.short	0x0082
	.zero		2


//--------------------- .nv.info                  --------------------------
	.section	.nv.info,"",@"SHT_CUDA_INFO"
	.align	4


	//----- nvinfo : EIATTR_REGCOUNT
	.align		4
        /*0000*/ 	.byte	0x04, 0x2f
        /*0002*/ 	.short	(.L_1 - .L_0)
	.align		4
.L_0:
        /*0004*/ 	.word	index@(_Z24compute_density_pressureP8Particleiffff)
        /*0008*/ 	.word	0x00000020


	//----- nvinfo : EIATTR_FRAME_SIZE
	.align		4
.L_1:
        /*000c*/ 	.byte	0x04, 0x11
        /*000e*/ 	.short	(.L_3 - .L_2)
	.align		4
.L_2:
        /*0010*/ 	.word	index@($__internal_3_$__cuda_sm3x_div_rn_noftz_f32_slowpath)
        /*0014*/ 	.word	0x00000000


	//----- nvinfo : EIATTR_FRAME_SIZE
	.align		4
.L_3:
        /*0018*/ 	.byte	0x04, 0x11
        /*001a*/ 	.short	(.L_5 - .L_4)
	.align		4
.L_4:
        /*001c*/ 	.word	index@(_Z24compute_density_pressureP8Particleiffff)
        /*0020*/ 	.word	0x00000000


	//----- nvinfo : EIATTR_REGCOUNT
	.align		4
.L_5:
        /*0024*/ 	.byte	0x04, 0x2f
        /*0026*/ 	.short	(.L_7 - .L_6)
	.align		4
.L_6:
        /*0028*/ 	.word	index@(_Z28compute_forces_and_integrateP8Particleiffff)
        /*002c*/ 	.word	0x00000020


	//----- nvinfo : EIATTR_FRAME_SIZE
	.align		4
.L_7:
        /*0030*/ 	.byte	0x04, 0x11
        /*0032*/ 	.short	(.L_9 - .L_8)
	.align		4
.L_8:
        /*0034*/ 	.word	index@($__internal_2_$__cuda_sm3x_div_rn_noftz_f32_slowpath)
        /*0038*/ 	.word	0x00000000


	//----- nvinfo : EIATTR_FRAME_SIZE
	.align		4
.L_9:
        /*003c*/ 	.byte	0x04, 0x11
        /*003e*/ 	.short	(.L_11 - .L_10)
	.align		4
.L_10:
        /*0040*/ 	.word	index@($__internal_1_$__cuda_sm20_sqrt_rn_f32_slowpath)
        /*0044*/ 	.word	0x00000000


	//----- nvinfo : EIATTR_FRAME_SIZE
	.align		4
.L_11:
        /*0048*/ 	.byte	0x04, 0x11
        /*004a*/ 	.short	(.L_13 - .L_12)
	.align		4
.L_12:
        /*004c*/ 	.word	index@($__internal_0_$__cuda_sm20_rcp_rn_f32_slowpath)
        /*0050*/ 	.word	0x00000000


	//----- nvinfo : EIATTR_FRAME_SIZE
	.align		4
.L_13:
        /*0054*/ 	.byte	0x04, 0x11
        /*0056*/ 	.short	(.L_15 - .L_14)
	.align		4
.L_14:
        /*0058*/ 	.word	index@(_Z28compute_forces_and_integrateP8Particleiffff)
        /*005c*/ 	.word	0x00000000


	//----- nvinfo : EIATTR_MIN_STACK_SIZE
	.align		4
.L_15:
        /*0060*/ 	.byte	0x04, 0x12
        /*0062*/ 	.short	(.L_17 - .L_16)
	.align		4
.L_16:
        /*0064*/ 	.word	index@(_Z28compute_forces_and_integrateP8Particleiffff)
        /*0068*/ 	.word	0x00000000


	//----- nvinfo : EIATTR_MIN_STACK_SIZE
	.align		4
.L_17:
        /*006c*/ 	.byte	0x04, 0x12
        /*006e*/ 	.short	(.L_19 - .L_18)
	.align		4
.L_18:
        /*0070*/ 	.word	index@(_Z24compute_density_pressureP8Particleiffff)
        /*0074*/ 	.word	0x00000000
.L_19:


//--------------------- .nv.compat                --------------------------
	.section	.nv.compat,"",@"SHT_CUDA_COMPAT_INFO"
	.align	4
        /*0000*/ 	.byte	0x02, 0x09, 0x00, 0x00, 0x02, 0x02, 0x01, 0x00, 0x02, 0x05, 0x05, 0x00, 0x03, 0x07, 0x01, 0x01
        /*0010*/ 	.byte	0x02, 0x03, 0x00, 0x00, 0x02, 0x06, 0x01, 0x00, 0x04, 0x0b, 0x08, 0x00, 0x01, 0x00, 0x00, 0x00
        /*0020*/ 	.byte	0x00, 0x00, 0x00, 0x00


//--------------------- .nv.info._Z28compute_forces_and_integrateP8Particleiffff --------------------------
	.section	.nv.info._Z28compute_forces_and_integrateP8Particleiffff,"",@"SHT_CUDA_INFO"
	.sectionflags	@""
	.align	4


	//----- nvinfo : EIATTR_CUDA_API_VERSION
	.align		4
        /*0000*/ 	.byte	0x04, 0x37
        /*0002*/ 	.short	(.L_21 - .L_20)
.L_20:
        /*0004*/ 	.word	0x00000082


	//----- nvinfo : EIATTR_KPARAM_INFO
	.align		4
.L_21:
        /*0008*/ 	.byte	0x04, 0x17
        /*000a*/ 	.short	(.L_23 - .L_22)
.L_22:
        /*000c*/ 	.word	0x00000000
        /*0010*/ 	.short	0x0005
        /*0012*/ 	.short	0x0018
        /*0014*/ 	.byte	0x00, 0xf0, 0x11, 0x00


	//----- nvinfo : EIATTR_KPARAM_INFO
	.align		4
.L_23:
        /*0018*/ 	.byte	0x04, 0x17
        /*001a*/ 	.short	(.L_25 - .L_24)
.L_24:
        /*001c*/ 	.word	0x00000000
        /*0020*/ 	.short	0x0004
        /*0022*/ 	.short	0x0014
        /*0024*/ 	.byte	0x00, 0xf0, 0x11, 0x00


	//----- nvinfo : EIATTR_KPARAM_INFO
	.align		4
.L_25:
        /*0028*/ 	.byte	0x04, 0x17
        /*002a*/ 	.short	(.L_27 - .L_26)
.L_26:
        /*002c*/ 	.word	0x00000000
        /*0030*/ 	.short	0x0003
        /*0032*/ 	.short	0x0010
        /*0034*/ 	.byte	0x00, 0xf0, 0x11, 0x00


	//----- nvinfo : EIATTR_KPARAM_INFO
	.align		4
.L_27:
        /*0038*/ 	.byte	0x04, 0x17
        /*003a*/ 	.short	(.L_29 - .L_28)
.L_28:
        /*003c*/ 	.word	0x00000000
        /*0040*/ 	.short	0x0002
        /*0042*/ 	.short	0x000c
        /*0044*/ 	.byte	0x00, 0xf0, 0x11, 0x00


	//----- nvinfo : EIATTR_KPARAM_INFO
	.align		4
.L_29:
        /*0048*/ 	.byte	0x04, 0x17
        /*004a*/ 	.short	(.L_31 - .L_30)
.L_30:
        /*004c*/ 	.word	0x00000000
        /*0050*/ 	.short	0x0001
        /*0052*/ 	.short	0x0008
        /*0054*/ 	.byte	0x00, 0xf0, 0x11, 0x00


	//----- nvinfo : EIATTR_KPARAM_INFO
	.align		4
.L_31:
        /*0058*/ 	.byte	0x04, 0x17
        /*005a*/ 	.short	(.L_33 - .L_32)
.L_32:
        /*005c*/ 	.word	0x00000000
        /*0060*/ 	.short	0x0000
        /*0062*/ 	.short	0x0000
        /*0064*/ 	.byte	0x00, 0xf5, 0x21, 0x00


	//----- nvinfo : EIATTR_SPARSE_MMA_MASK
	.align		4
.L_33:
        /*0068*/ 	.byte	0x03, 0x50
        /*006a*/ 	.short	0x0000


	//----- nvinfo : EIATTR_MAXREG_COUNT
	.align		4
        /*006c*/ 	.byte	0x03, 0x1b
        /*006e*/ 	.short	0x00ff


	//----- nvinfo : EIATTR_MERCURY_ISA_VERSION
	.align		4
        /*0070*/ 	.byte	0x03, 0x5f
        /*0072*/ 	.short	0x0101


	//----- nvinfo : EIATTR_VRC_CTA_INIT_COUNT
	.align		4
        /*0074*/ 	.byte	0x02, 0x4a
	.zero		1
	.zero		1


	//----- nvinfo : EIATTR_EXIT_INSTR_OFFSETS
	.align		4
        /*0078*/ 	.byte	0x04, 0x1c
        /*007a*/ 	.short	(.L_35 - .L_34)


	//   ....[0]....
.L_34:
        /*007c*/ 	.word	0x00000080


	//   ....[1]....
        /*0080*/ 	.word	0x000000e0


	//   ....[2]....
        /*0084*/ 	.word	0x00002de0


	//   ....[3]....
        /*0088*/ 	.word	0x00002e20


	//   ....[4]....
        /*008c*/ 	.word	0x00002e60


	//----- nvinfo : EIATTR_CRS_STACK_SIZE
	.align		4
.L_35:
        /*0090*/ 	.byte	0x04, 0x1e
        /*0092*/ 	.short	(.L_37 - .L_36)
.L_36:
        /*0094*/ 	.word	0x00000000


	//----- nvinfo : EIATTR_CBANK_PARAM_SIZE
	.align		4
.L_37:
        /*0098*/ 	.byte	0x03, 0x19
        /*009a*/ 	.short	0x001c


	//----- nvinfo : EIATTR_PARAM_CBANK
	.align		4
        /*009c*/ 	.byte	0x04, 0x0a
        /*009e*/ 	.short	(.L_39 - .L_38)
	.align		4
.L_38:
        /*00a0*/ 	.word	index@(.nv.constant0._Z28compute_forces_and_integrateP8Particleiffff)
        /*00a4*/ 	.short	0x0380
        /*00a6*/ 	.short	0x001c


	//----- nvinfo : EIATTR_SW_WAR
	.align		4
.L_39:
        /*00a8*/ 	.byte	0x04, 0x36
        /*00aa*/ 	.short	(.L_41 - .L_40)
.L_40:
        /*00ac*/ 	.word	0x00000008
.L_41:


//--------------------- .nv.info._Z24compute_density_pressureP8Particleiffff --------------------------
	.section	.nv.info._Z24compute_density_pressureP8Particleiffff,"",@"SHT_CUDA_INFO"
	.sectionflags	@""
	.align	4


	//----- nvinfo : EIATTR_CUDA_API_VERSION
	.align		4
        /*0000*/ 	.byte	0x04, 0x37
        /*0002*/ 	.short	(.L_43 - .L_42)
.L_42:
        /*0004*/ 	.word	0x00000082


	//----- nvinfo : EIATTR_KPARAM_INFO
	.align		4
.L_43:
        /*0008*/ 	.byte	0x04, 0x17
        /*000a*/ 	.short	(.L_45 - .L_44)
.L_44:
        /*000c*/ 	.word	0x00000000
        /*0010*/ 	.short	0x0005
        /*0012*/ 	.short	0x0018
        /*0014*/ 	.byte	0x00, 0xf0, 0x11, 0x00


	//----- nvinfo : EIATTR_KPARAM_INFO
	.align		4
.L_45:
        /*0018*/ 	.byte	0x04, 0x17
        /*001a*/ 	.short	(.L_47 - .L_46)
.L_46:
        /*001c*/ 	.word	0x00000000
        /*0020*/ 	.short	0x0004
        /*0022*/ 	.short	0x0014
        /*0024*/ 	.byte	0x00, 0xf0, 0x11, 0x00


	//----- nvinfo : EIATTR_KPARAM_INFO
	.align		4
.L_47:
        /*0028*/ 	.byte	0x04, 0x17
        /*002a*/ 	.short	(.L_49 - .L_48)
.L_48:
        /*002c*/ 	.word	0x00000000
        /*0030*/ 	.short	0x0003
        /*0032*/ 	.short	0x0010
        /*0034*/ 	.byte	0x00, 0xf0, 0x11, 0x00


	//----- nvinfo : EIATTR_KPARAM_INFO
	.align		4
.L_49:
        /*0038*/ 	.byte	0x04, 0x17
        /*003a*/ 	.short	(.L_51 - .L_50)
.L_50:
        /*003c*/ 	.word	0x00000000
        /*0040*/ 	.short	0x0002
        /*0042*/ 	.short	0x000c
        /*0044*/ 	.byte	0x00, 0xf0, 0x11, 0x00


	//----- nvinfo : EIATTR_KPARAM_INFO
	.align		4
.L_51:
        /*0048*/ 	.byte	0x04, 0x17
        /*004a*/ 	.short	(.L_53 - .L_52)
.L_52:
        /*004c*/ 	.word	0x00000000
        /*0050*/ 	.short	0x0001
        /*0052*/ 	.short	0x0008
        /*0054*/ 	.byte	0x00, 0xf0, 0x11, 0x00


	//----- nvinfo : EIATTR_KPARAM_INFO
	.align		4
.L_53:
        /*0058*/ 	.byte	0x04, 0x17
        /*005a*/ 	.short	(.L_55 - .L_54)
.L_54:
        /*005c*/ 	.word	0x00000000
        /*0060*/ 	.short	0x0000
        /*0062*/ 	.short	0x0000
        /*0064*/ 	.byte	0x00, 0xf5, 0x21, 0x00


	//----- nvinfo : EIATTR_SPARSE_MMA_MASK
	.align		4
.L_55:
        /*0068*/ 	.byte	0x03, 0x50
        /*006a*/ 	.short	0x0000


	//----- nvinfo : EIATTR_MAXREG_COUNT
	.align		4
        /*006c*/ 	.byte	0x03, 0x1b
        /*006e*/ 	.short	0x00ff


	//----- nvinfo : EIATTR_MERCURY_ISA_VERSION
	.align		4
        /*0070*/ 	.byte	0x03, 0x5f
        /*0072*/ 	.short	0x0101


	//----- nvinfo : EIATTR_VRC_CTA_INIT_COUNT
	.align		4
        /*0074*/ 	.byte	0x02, 0x4a
	.zero		1
	.zero		1


	//----- nvinfo : EIATTR_EXIT_INSTR_OFFSETS
	.align		4
        /*0078*/ 	.byte	0x04, 0x1c
        /*007a*/ 	.short	(.L_57 - .L_56)


	//   ....[0]....
.L_56:
        /*007c*/ 	.word	0x00000070


	//   ....[1]....
        /*0080*/ 	.word	0x000000d0


	//   ....[2]....
        /*0084*/ 	.word	0x000024d0


	//----- nvinfo : EIATTR_CRS_STACK_SIZE
	.align		4
.L_57:
        /*0088*/ 	.byte	0x04, 0x1e
        /*008a*/ 	.short	(.L_59 - .L_58)
.L_58:
        /*008c*/ 	.word	0x00000000


	//----- nvinfo : EIATTR_CBANK_PARAM_SIZE
	.align		4
.L_59:
        /*0090*/ 	.byte	0x03, 0x19
        /*0092*/ 	.short	0x001c


	//----- nvinfo : EIATTR_PARAM_CBANK
	.align		4
        /*0094*/ 	.byte	0x04, 0x0a
        /*0096*/ 	.short	(.L_61 - .L_60)
	.align		4
.L_60:
        /*0098*/ 	.word	index@(.nv.constant0._Z24compute_density_pressureP8Particleiffff)
        /*009c*/ 	.short	0x0380
        /*009e*/ 	.short	0x001c


	//----- nvinfo : EIATTR_SW_WAR
	.align		4
.L_61:
        /*00a0*/ 	.byte	0x04, 0x36
        /*00a2*/ 	.short	(.L_63 - .L_62)
.L_62:
        /*00a4*/ 	.word	0x00000008
.L_63:


//--------------------- .nv.callgraph             --------------------------
	.section	.nv.callgraph,"",@"SHT_CUDA_CALLGRAPH"
	.align	4
	.sectionentsize	8
	.align		4
        /*0000*/ 	.word	0x00000000
	.align		4
        /*0004*/ 	.word	0xffffffff
	.align		4
        /*0008*/ 	.word	0x00000000
	.align		4
        /*000c*/ 	.word	0xfffffffe
	.align		4
        /*0010*/ 	.word	0x00000000
	.align		4
        /*0014*/ 	.word	0xfffffffd
	.align		4
        /*0018*/ 	.word	0x00000000
	.align		4
        /*001c*/ 	.word	0xfffffffc


//--------------------- .text._Z28compute_forces_and_integrateP8Particleiffff --------------------------
	.section	.text._Z28compute_forces_and_integrateP8Particleiffff,"ax",@progbits
	.align	128
        .global         _Z28compute_forces_and_integrateP8Particleiffff
        .type           _Z28compute_forces_and_integrateP8Particleiffff,@function
        .size           _Z28compute_forces_and_integrateP8Particleiffff,(.L_x_114 - _Z28compute_forces_and_integrateP8Particleiffff)
        .other          _Z28compute_forces_and_integrateP8Particleiffff,@"STO_CUDA_ENTRY STV_DEFAULT"
_Z28compute_forces_and_integrateP8Particleiffff:
.text._Z28compute_forces_and_integrateP8Particleiffff:
[----:B------:R-:W-:Y:S01]  /*0000*/  LDC R1, c[0x0][0x37c] ;  /* 0x0000df00ff017b82 */ /* 0x000fe20000000800 */
[----:B------:R-:W0:Y:S07]  /*0010*/  S2R R0, SR_TID.X ;  /* 0x0000000000007919 */ /* 0x000e2e0000002100 */
[----:B------:R-:W0:Y:S01]  /*0020*/  S2UR UR4, SR_CTAID.X ;  /* 0x00000000000479c3 */ /* 0x000e220000002500 */
[----:B------:R-:W1:Y:S07]  /*0030*/  LDCU UR5, c[0x0][0x388] ;  /* 0x00007100ff0577ac */ /* 0x000e6e0008000800 */
[----:B------:R-:W0:Y:S02]  /*0040*/  LDC R13, c[0x0][0x360] ;  /* 0x0000d800ff0d7b82 */ /* 0x000e240000000800 */
[----:B0-----:R-:W-:Y:S01]  /*0050*/  IMAD R13, R13, UR4, R0 ;  /* 0x000000040d0d7c24 */ /* 0x001fe2000f8e0200 */
[----:B-1----:R-:W-:-:S04]  /*0060*/  MOV R0, UR5 ;  /* 0x0000000500007c02 */ /* 0x002fc80008000f00 */
[----:B------:R-:W-:-:S13]  /*0070*/  ISETP.GE.AND P0, PT, R13, R0, PT ;  /* 0x000000000d00720c */ /* 0x000fda0003f06270 */
[----:B------:R-:W-:Y:S05]  /*0080*/  @P0 EXIT ;  /* 0x000000000000094d */ /* 0x000fea0003800000 */
[----:B------:R-:W0:Y:S01]  /*0090*/  LDC.64 R14, c[0x0][0x380] ;  /* 0x0000e000ff0e7b82 */ /* 0x000e220000000a00 */
[----:B------:R-:W1:Y:S01]  /*00a0*/  LDCU.64 UR6, c[0x0][0x358] ;  /* 0x00006b00ff0677ac */ /* 0x000e620008000a00 */
[----:B0-----:R-:W-:-:S05]  /*00b0*/  IMAD.WIDE R14, R13, 0x24, R14 ;  /* 0x000000240d0e7825 */ /* 0x001fca00078e020e */
[----:B-1----:R-:W2:Y:S02]  /*00c0*/  LDG.E R2, desc[UR6][R14.64+0x20] ;  /* 0x000020060e027981 */ /* 0x002ea4000c1e1900 */
[----:B--2---:R-:W-:-:S13]  /*00d0*/  ISETP.NE.AND P0, PT, R2, 0x1, PT ;  /* 0x000000010200780c */ /* 0x004fda0003f05270 */
[----:B------:R-:W-:Y:S05]  /*00e0*/  @!P0 EXIT ;  /* 0x000000000000894d */ /* 0x000fea0003800000 */
[----:B------:R0:W5:Y:S01]  /*00f0*/  LDG.E R12, desc[UR6][R14.64+0x18] ;  /* 0x000018060e0c7981 */ /* 0x000162000c1e1900 */
[----:B------:R-:W-:Y:S01]  /*0100*/  ISETP.GE.AND P0, PT, R0, 0x1, PT ;  /* 0x000000010000780c */ /* 0x000fe20003f06270 */
[----:B------:R-:W-:Y:S01]  /*0110*/  HFMA2 R7, -RZ, RZ, 0, 0 ;  /* 0x00000000ff077431 */ /* 0x000fe200000001ff */
[----:B------:R-:W-:Y:S01]  /*0120*/  MOV R8, RZ ;  /* 0x000000ff00087202 */ /* 0x000fe20000000f00 */
[----:B------:R-:W-:-:S10]  /*0130*/  HFMA2 R11, -RZ, RZ, 0, 0 ;  /* 0x00000000ff0b7431 */ /* 0x000fd400000001ff */
[----:B0-----:R-:W-:Y:S05]  /*0140*/  @!P0 BRA `(.L_x_0) ;  /* 0x0000002800108947 */ /* 0x001fea0003800000 */
[----:B------:R-:W0:Y:S01]  /*0150*/  LDC R2, c[0x0][0x38c] ;  /* 0x0000e300ff027b82 */ /* 0x000e220000000800 */
[----:B------:R-:W-:Y:S01]  /*0160*/  MOV R11, 0x3a2c32e4 ;  /* 0x3a2c32e4000b7802 */ /* 0x000fe20000000f00 */
[----:B------:R-:W-:Y:S01]  /*0170*/  BSSY.RECONVERGENT B0, `(.L_x_1) ;  /* 0x000027f000007945 */ /* 0x000fe20003800200 */
[C---:B0-----:R-:W-:Y:S01]  /*0180*/  FMUL R3, |R2|.reuse, 16777216 ;  /* 0x4b80000002037820 */ /* 0x041fe20000400200 */
[C---:B------:R-:W-:Y:S02]  /*0190*/  FSETP.GEU.AND P0, PT, |R2|.reuse, 1.175494350822287508e-38, PT ;  /* 0x008000000200780b */ /* 0x040fe40003f0e200 */
[----:B------:R-:W-:Y:S02]  /*01a0*/  FSETP.NEU.AND P3, PT, R2, 1, PT ;  /* 0x3f8000000200780b */ /* 0x000fe40003f6d000 */
[----:B------:R-:W-:-:S04]  /*01b0*/  FSEL R3, R3, |R2|, !P0 ;  /* 0x4000000203037208 */ /* 0x000fc80004000000 */
[----:B------:R-:W-:-:S04]  /*01c0*/  IADD3 R4, PT, PT, R3, -0x3f3504f3, RZ ;  /* 0xc0cafb0d03047810 */ /* 0x000fc80007ffe0ff */
[----:B------:R-:W-:-:S04]  /*01d0*/  LOP3.LUT R4, R4, 0xff800000, RZ, 0xc0, !PT ;  /* 0xff80000004047812 */ /* 0x000fc800078ec0ff */
[-C--:B------:R-:W-:Y:S02]  /*01e0*/  IADD3 R3, PT, PT, R3, -R4.reuse, RZ ;  /* 0x8000000403037210 */ /* 0x080fe40007ffe0ff */
[----:B------:R-:W-:-:S03]  /*01f0*/  I2FP.F32.S32 R4, R4 ;  /* 0x0000000400047245 */ /* 0x000fc60000201400 */
[C---:B------:R-:W-:Y:S01]  /*0200*/  FADD R6, R3.reuse, 1 ;  /* 0x3f80000003067421 */ /* 0x040fe20000000000 */
[----:B------:R-:W-:Y:S01]  /*0210*/  FADD R5, R3, -1 ;  /* 0xbf80000003057421 */ /* 0x000fe20000000000 */
[----:B------:R-:W-:-:S03]  /*0220*/  FSEL R3, RZ, -24, P0 ;  /* 0xc1c00000ff037808 */ /* 0x000fc60000000000 */
[----:B------:R-:W-:Y:S01]  /*0230*/  FADD R7, R5, R5 ;  /* 0x0000000505077221 */ /* 0x000fe20000000000 */
[----:B------:R-:W0:Y:S01]  /*0240*/  MUFU.RCP R6, R6 ;  /* 0x0000000600067308 */ /* 0x000e220000001000 */
[----:B------:R-:W-:Y:S02]  /*0250*/  FFMA R4, R4, 1.1920928955078125e-07, R3 ;  /* 0x3400000004047823 */ /* 0x000fe40000000003 */
[----:B0-----:R-:W-:-:S04]  /*0260*/  FMUL R7, R6, R7 ;  /* 0x0000000706077220 */ /* 0x001fc80000400000 */
[----:B------:R-:W-:Y:S01]  /*0270*/  FADD R9, R5, -R7 ;  /* 0x8000000705097221 */ /* 0x000fe20000000000 */
[C---:B------:R-:W-:Y:S01]  /*0280*/  FMUL R8, R7.reuse, R7 ;  /* 0x0000000707087220 */ /* 0x040fe20000400000 */
[----:B------:R-:W-:Y:S02]  /*0290*/  FFMA R3, R7, 1.4426950216293334961, R4 ;  /* 0x3fb8aa3b07037823 */ /* 0x000fe40000000004 */
[----:B------:R-:W-:Y:S01]  /*02a0*/  FADD R10, R9, R9 ;  /* 0x00000009090a7221 */ /* 0x000fe20000000000 */
[----:B------:R-:W-:Y:S01]  /*02b0*/  FFMA R9, R8, R11, 0.0032181653659790754318 ;  /* 0x3b52e7db08097423 */ /* 0x000fe2000000000b */
[----:B------:R-:W-:Y:S02]  /*02c0*/  FADD R4, R4, -R3 ;  /* 0x8000000304047221 */ /* 0x000fe40000000000 */
[----:B------:R-:W-:Y:S01]  /*02d0*/  FFMA R5, R5, -R7, R10 ;  /* 0x8000000705057223 */ /* 0x000fe2000000000a */
[----:B------:R-:W-:Y:S01]  /*02e0*/  FFMA R9, R8, R9, 0.018033718690276145935 ;  /* 0x3c93bb7308097423 */ /* 0x000fe20000000009 */
[----:B------:R-:W-:-:S02]  /*02f0*/  FFMA R4, R7, 1.4426950216293334961, R4 ;  /* 0x3fb8aa3b07047823 */ /* 0x000fc40000000004 */
[----:B------:R-:W-:Y:S01]  /*0300*/  FMUL R5, R6, R5 ;  /* 0x0000000506057220 */ /* 0x000fe20000400000 */
[----:B------:R-:W-:-:S03]  /*0310*/  FFMA R9, R8, R9, 0.12022458761930465698 ;  /* 0x3df6384f08097423 */ /* 0x000fc60000000009 */
[----:B------:R-:W-:Y:S01]  /*0320*/  FFMA R4, R5, 1.4426950216293334961, R4 ;  /* 0x3fb8aa3b05047823 */ /* 0x000fe20000000004 */
[----:B------:R-:W-:-:S03]  /*0330*/  FMUL R8, R8, R9 ;  /* 0x0000000908087220 */ /* 0x000fc60000400000 */
[----:B------:R-:W-:Y:S01]  /*0340*/  FFMA R4, R7, 1.9251366722983220825e-08, R4 ;  /* 0x32a55e3407047823 */ /* 0x000fe20000000004 */
[----:B------:R-:W-:-:S04]  /*0350*/  FMUL R6, R8, 3 ;  /* 0x4040000008067820 */ /* 0x000fc80000400000 */
[----:B------:R-:W-:-:S04]  /*0360*/  FFMA R5, R5, R6, R4 ;  /* 0x0000000605057223 */ /* 0x000fc80000000004 */
[----:B------:R-:W-:-:S04]  /*0370*/  FFMA R8, R7, R8, R5 ;  /* 0x0000000807087223 */ /* 0x000fc80000000005 */
[----:B------:R-:W-:-:S04]  /*0380*/  FADD R4, R3, R8 ;  /* 0x0000000803047221 */ /* 0x000fc80000000000 */
[----:B------:R-:W-:Y:S01]  /*0390*/  FMUL R5, R4, 6 ;  /* 0x40c0000004057820 */ /* 0x000fe20000400000 */
[----:B------:R-:W-:-:S03]  /*03a0*/  FADD R3, -R3, R4 ;  /* 0x0000000403037221 */ /* 0x000fc60000000100 */
[----:B------:R-:W0:Y:S01]  /*03b0*/  FRND R6, R5 ;  /* 0x0000000500067307 */ /* 0x000e220000201000 */
[----:B------:R-:W-:Y:S01]  /*03c0*/  FADD R3, R8, -R3 ;  /* 0x8000000308037221 */ /* 0x000fe20000000000 */
[----:B------:R-:W-:Y:S01]  /*03d0*/  FFMA R4, R4, 6, -R5 ;  /* 0x40c0000004047823 */ /* 0x000fe20000000805 */
[----:B------:R-:W-:Y:S02]  /*03e0*/  MOV R8, 0x391fcb8e ;  /* 0x391fcb8e00087802 */ /* 0x000fe40000000f00 */
[----:B------:R-:W-:Y:S01]  /*03f0*/  FSETP.GT.AND P1, PT, |R5|, 152, PT ;  /* 0x431800000500780b */ /* 0x000fe20003f24200 */
[----:B------:R-:W-:Y:S01]  /*0400*/  FFMA R3, R3, 6, R4 ;  /* 0x40c0000003037823 */ /* 0x000fe20000000004 */
[C---:B------:R-:W-:Y:S01]  /*0410*/  FSETP.GEU.AND P2, PT, R5.reuse, RZ, PT ;  /* 0x000000ff0500720b */ /* 0x040fe20003f4e000 */
[----:B------:R-:W1:Y:S01]  /*0420*/  F2I.NTZ R7, R5 ;  /* 0x0000000500077305 */ /* 0x000e620000203100 */
[----:B0-----:R-:W-:Y:S01]  /*0430*/  FADD R4, R5, -R6 ;  /* 0x8000000605047221 */ /* 0x001fe20000000000 */
[----:B------:R-:W-:-:S03]  /*0440*/  FSETP.GT.AND P0, PT, R6, RZ, PT ;  /* 0x000000ff0600720b */ /* 0x000fc60003f04000 */
[----:B------:R-:W-:Y:S01]  /*0450*/  FADD R3, R3, R4 ;  /* 0x0000000403037221 */ /* 0x000fe20000000000 */
[----:B------:R-:W-:Y:S02]  /*0460*/  SEL R6, RZ, 0x83000000, P0 ;  /* 0x83000000ff067807 */ /* 0x000fe40000000000 */
[----:B------:R-:W-:Y:S01]  /*0470*/  FSETP.NEU.AND P0, PT, |R2|, +INF , PT ;  /* 0x7f8000000200780b */ /* 0x000fe20003f0d200 */
[----:B------:R-:W-:Y:S01]  /*0480*/  FFMA R4, R3, R8, 0.0013391353422775864601 ;  /* 0x3aaf85ed03047423 */ /* 0x000fe20000000008 */
[----:B------:R-:W-:Y:S02]  /*0490*/  IADD3 R9, PT, PT, R6, 0x7f000000, RZ ;  /* 0x7f00000006097810 */ /* 0x000fe40007ffe0ff */
[----:B-1----:R-:W-:Y:S01]  /*04a0*/  LEA R7, R7, -R6, 0x17 ;  /* 0x8000000607077211 */ /* 0x002fe200078eb8ff */
[----:B------:R-:W-:Y:S01]  /*04b0*/  FFMA R4, R3, R4, 0.0096188392490148544312 ;  /* 0x3c1d985603047423 */ /* 0x000fe20000000004 */
[----:B------:R-:W-:-:S03]  /*04c0*/  FSETP.EQ.OR P0, PT, R2, RZ, !P0 ;  /* 0x000000ff0200720b */ /* 0x000fc60004702400 */
[----:B------:R-:W-:-:S04]  /*04d0*/  FFMA R4, R3, R4, 0.055503588169813156128 ;  /* 0x3d6357bb03047423 */ /* 0x000fc80000000004 */
[----:B------:R-:W-:-:S04]  /*04e0*/  FFMA R4, R3, R4, 0.24022644758224487305 ;  /* 0x3e75fdec03047423 */ /* 0x000fc80000000004 */
[----:B------:R-:W-:-:S04]  /*04f0*/  FFMA R4, R3, R4, 0.69314718246459960938 ;  /* 0x3f31721803047423 */ /* 0x000fc80000000004 */
[----:B------:R-:W-:-:S04]  /*0500*/  FFMA R4, R3, R4, 1 ;  /* 0x3f80000003047423 */ /* 0x000fc80000000004 */
[----:B------:R-:W-:Y:S01]  /*0510*/  FMUL R4, R4, R9 ;  /* 0x0000000904047220 */ /* 0x000fe20000400000 */
[----:B------:R-:W-:-:S03]  /*0520*/  FMUL R9, R2, R2 ;  /* 0x0000000202097220 */ /* 0x000fc60000400000 */
[----:B------:R-:W-:Y:S01]  /*0530*/  FMUL R10, R4, R7 ;  /* 0x00000007040a7220 */ /* 0x000fe20000400000 */
[----:B------:R-:W-:Y:S01]  /*0540*/  @P1 FSEL R10, RZ, +INF , !P2 ;  /* 0x7f800000ff0a1808 */ /* 0x000fe20005000000 */
[----:B------:R-:W-:Y:S06]  /*0550*/  @P3 BRA `(.L_x_2) ;  /* 0x0000001000283947 */ /* 0x000fec0003800000 */
[----:B------:R-:W-:Y:S01]  /*0560*/  ISETP.NE.AND P0, PT, R0, 0x1, PT ;  /* 0x000000010000780c */ /* 0x000fe20003f05270 */
[----:B------:R-:W-:Y:S01]  /*0570*/  HFMA2 R24, -RZ, RZ, 0, 0 ;  /* 0x00000000ff187431 */ /* 0x000fe200000001ff */
[----:B------:R-:W-:Y:S01]  /*0580*/  MOV R11, RZ ;  /* 0x000000ff000b7202 */ /* 0x000fe20000000f00 */
[----:B------:R-:W-:Y:S01]  /*0590*/  HFMA2 R7, -RZ, RZ, 0, 0 ;  /* 0x00000000ff077431 */ /* 0x000fe200000001ff */
[----:B------:R-:W-:-:S09]  /*05a0*/  MOV R8, RZ ;  /* 0x000000ff00087202 */ /* 0x000fd20000000f00 */
[----:B------:R-:W-:Y:S05]  /*05b0*/  @!P0 BRA `(.L_x_3) ;  /* 0x0000000800c08947 */ /* 0x000fea0003800000 */
[----:B------:R-:W0:Y:S01]  /*05c0*/  LDCU.64 UR4, c[0x0][0x380] ;  /* 0x00007000ff0477ac */ /* 0x000e220008000a00 */
[----:B------:R-:W-:Y:S02]  /*05d0*/  LOP3.LUT R24, R0, 0x7ffffffe, RZ, 0xc0, !PT ;  /* 0x7ffffffe00187812 */ /* 0x000fe400078ec0ff */
[----:B-----5:R-:W-:Y:S01]  /*05e0*/  FMNMX.NAN R16, R12, 1, !PT ;  /* 0x3f8000000c107809 */ /* 0x020fe20007820000 */
[----:B------:R-:W1:Y:S01]  /*05f0*/  LDCU UR8, c[0x0][0x390] ;  /* 0x00007200ff0877ac */ /* 0x000e620008000800 */
[----:B------:R-:W-:Y:S02]  /*0600*/  IADD3 R10, PT, PT, -R13, RZ, RZ ;  /* 0x000000ff0d0a7210 */ /* 0x000fe40007ffe1ff */
[----:B------:R-:W-:Y:S01]  /*0610*/  MOV R11, RZ ;  /* 0x000000ff000b7202 */ /* 0x000fe20000000f00 */
[----:B0-----:R-:W-:-:S04]  /*0620*/  UIADD3 UR4, UP0, UPT, UR4, 0x24, URZ ;  /* 0x0000002404047890 */ /* 0x001fc8000ff1e0ff */
[----:B------:R-:W-:Y:S02]  /*0630*/  UIADD3.X UR5, UPT, UPT, URZ, UR5, URZ, UP0, !UPT ;  /* 0x00000005ff057290 */ /* 0x000fe400087fe4ff */
[----:B------:R-:W-:Y:S01]  /*0640*/  MOV R28, UR4 ;  /* 0x00000004001c7c02 */ /* 0x000fe20008000f00 */
[----:B------:R-:W-:-:S03]  /*0650*/  UMOV UR4, URZ ;  /* 0x000000ff00047c82 */ /* 0x000fc60008000000 */
[----:B-1----:R-:W-:-:S07]  /*0660*/  MOV R29, UR5 ;  /* 0x00000005001d7c02 */ /* 0x002fce0008000f00 */
.L_x_22:
[----:B------:R-:W-:Y:S01]  /*0670*/  ISETP.NE.AND P0, PT, R10, RZ, PT ;  /* 0x000000ff0a00720c */ /* 0x000fe20003f05270 */
[----:B------:R-:W-:-:S12]  /*0680*/  BSSY.RECONVERGENT B3, `(.L_x_4) ;  /* 0x000004d000037945 */ /* 0x000fd80003800200 */
[----:B------:R-:W-:Y:S05]  /*0690*/  @!P0 BRA `(.L_x_5) ;  /* 0x00000004002c8947 */ /* 0x000fea0003800000 */
[----:B------:R-:W2:Y:S04]  /*06a0*/  LDG.E R5, desc[UR6][R14.64+0x4] ;  /* 0x000004060e057981 */ /* 0x000ea8000c1e1900 */
[----:B------:R-:W2:Y:S04]  /*06b0*/  LDG.E R0, desc[UR6][R28.64+-0x20] ;  /* 0xffffe0061c007981 */ /* 0x000ea8000c1e1900 */
[----:B------:R-:W3:Y:S04]  /*06c0*/  LDG.E R4, desc[UR6][R14.64] ;  /* 0x000000060e047981 */ /* 0x000ee8000c1e1900 */
[----:B------:R-:W3:Y:S04]  /*06d0*/  LDG.E R3, desc[UR6][R28.64+-0x24] ;  /* 0xffffdc061c037981 */ /* 0x000ee8000c1e1900 */
[----:B------:R-:W4:Y:S04]  /*06e0*/  LDG.E R2, desc[UR6][R14.64+0x8] ;  /* 0x000008060e027981 */ /* 0x000f28000c1e1900 */
[----:B------:R-:W4:Y:S01]  /*06f0*/  LDG.E R17, desc[UR6][R28.64+-0x1c] ;  /* 0xffffe4061c117981 */ /* 0x000f22000c1e1900 */
[----:B--2---:R-:W-:Y:S01]  /*0700*/  FADD R5, R5, -R0 ;  /* 0x8000000005057221 */ /* 0x004fe20000000000 */
[----:B---3--:R-:W-:-:S03]  /*0710*/  FADD R4, R4, -R3 ;  /* 0x8000000304047221 */ /* 0x008fc60000000000 */
[----:B------:R-:W-:-:S04]  /*0720*/  FMUL R3, R5, R5 ;  /* 0x0000000505037220 */ /* 0x000fc80000400000 */
[----:B------:R-:W-:Y:S01]  /*0730*/  FFMA R3, R4, R4, R3 ;  /* 0x0000000404037223 */ /* 0x000fe20000000003 */
[----:B----4-:R-:W-:-:S04]  /*0740*/  FADD R2, R2, -R17 ;  /* 0x8000001102027221 */ /* 0x010fc80000000000 */
[----:B------:R-:W-:-:S05]  /*0750*/  FFMA R3, R2, R2, R3 ;  /* 0x0000000202037223 */ /* 0x000fca0000000003 */
[----:B------:R-:W-:-:S04]  /*0760*/  FSETP.GT.AND P0, PT, R3, 9.9999999600419720025e-13, PT ;  /* 0x2b8cbccc0300780b */ /* 0x000fc80003f04000 */
[----:B------:R-:W-:-:S13]  /*0770*/  FSETP.GEU.OR P0, PT, R3, R9, !P0 ;  /* 0x000000090300720b */ /* 0x000fda000470e400 */
[----:B------:R-:W-:Y:S05]  /*0780*/  @P0 BRA `(.L_x_5) ;  /* 0x0000000000f00947 */ /* 0x000fea0003800000 */
[----:B------:R-:W2:Y:S04]  /*0790*/  LDG.E R0, desc[UR6][R28.64+-0x4] ;  /* 0xfffffc061c007981 */ /* 0x000ea8000c1e1900 */
[----:B------:R-:W3:Y:S01]  /*07a0*/  LDG.E R26, desc[UR6][R14.64+0x1c] ;  /* 0x00001c060e1a7981 */ /* 0x000ee2000c1e1900 */
[----:B------:R-:W-:Y:S01]  /*07b0*/  MOV R17, R16 ;  /* 0x0000001000117202 */ /* 0x000fe20000000f00 */
[----:B------:R0:W1:Y:S01]  /*07c0*/  MUFU.RSQ R18, R3 ;  /* 0x0000000300127308 */ /* 0x0000620000001400 */
[----:B------:R-:W-:Y:S01]  /*07d0*/  BSSY.RECONVERGENT B1, `(.L_x_6) ;  /* 0x0000011000017945 */ /* 0x000fe20003800200 */
[----:B--2---:R-:W-:Y:S02]  /*07e0*/  ISETP.NE.AND P0, PT, R0, 0x1, PT ;  /* 0x000000010000780c */ /* 0x004fe40003f05270 */
[----:B---3--:R-:W-:-:S04]  /*07f0*/  FMNMX R26, RZ, R26, !PT ;  /* 0x0000001aff1a7209 */ /* 0x008fc80007800000 */
[----:B------:R-:W-:Y:S02]  /*0800*/  MOV R23, R26 ;  /* 0x0000001a00177202 */ /* 0x000fe40000000f00 */
[----:B------:R-:W-:-:S05]  /*0810*/  IADD3 R0, PT, PT, R3, -0xd000000, RZ ;  /* 0xf300000003007810 */ /* 0x000fca0007ffe0ff */
[----:B------:R0:W5:Y:S04]  /*0820*/  @P0 LDG.E R17, desc[UR6][R28.64+-0xc] ;  /* 0xfffff4061c110981 */ /* 0x000168000c1e1900 */
[----:B------:R0:W5:Y:S01]  /*0830*/  @P0 LDG.E R23, desc[UR6][R28.64+-0x8] ;  /* 0xfffff8061c170981 */ /* 0x000162000c1e1900 */
[----:B------:R-:W-:-:S13]  /*0840*/  ISETP.GT.U32.AND P0, PT, R0, 0x727fffff, PT ;  /* 0x727fffff0000780c */ /* 0x000fda0003f04070 */
[----:B01----:R-:W-:Y:S05]  /*0850*/  @!P0 BRA `(.L_x_7) ;  /* 0x0000000000108947 */ /* 0x003fea0003800000 */
[----:B------:R-:W-:-:S07]  /*0860*/  MOV R0, 0x880 ;  /* 0x0000088000007802 */ /* 0x000fce0000000f00 */
[----:B-----5:R-:W-:Y:S05]  /*0870*/  CALL.REL.NOINC `($__internal_1_$__cuda_sm20_sqrt_rn_f32_slowpath) ;  /* 0x0000002800507944 */ /* 0x020fea0003c00000 */
[----:B------:R-:W-:Y:S01]  /*0880*/  MOV R6, R19 ;  /* 0x0000001300067202 */ /* 0x000fe20000000f00 */
[----:B------:R-:W-:Y:S06]  /*0890*/  BRA `(.L_x_8) ;  /* 0x0000000000107947 */ /* 0x000fec0003800000 */
.L_x_7:
[----:B------:R-:W-:Y:S01]  /*08a0*/  FMUL.FTZ R6, R3, R18 ;  /* 0x0000001203067220 */ /* 0x000fe20000410000 */
[----:B------:R-:W-:-:S03]  /*08b0*/  FMUL.FTZ R0, R18, 0.5 ;  /* 0x3f00000012007820 */ /* 0x000fc60000410000 */
[----:B------:R-:W-:-:S04]  /*08c0*/  FFMA R3, -R6, R6, R3 ;  /* 0x0000000606037223 */ /* 0x000fc80000000103 */
[----:B------:R-:W-:-:S07]  /*08d0*/  FFMA R6, R3, R0, R6 ;  /* 0x0000000003067223 */ /* 0x000fce0000000006 */
.L_x_8:
[----:B------:R-:W-:Y:S05]  /*08e0*/  BSYNC.RECONVERGENT B1 ;  /* 0x0000000000017941 */ /* 0x000fea0003800200 */
.L_x_6:
[----:B-----5:R-:W-:Y:S01]  /*08f0*/  FADD R20, R17, R17 ;  /* 0x0000001111147221 */ /* 0x020fe20000000000 */
[----:B------:R-:W-:Y:S01]  /*0900*/  FADD R3, R26, R23 ;  /* 0x000000171a037221 */ /* 0x000fe20000000000 */
[----:B------:R-:W-:Y:S02]  /*0910*/  BSSY.RECONVERGENT B4, `(.L_x_9) ;  /* 0x000000c000047945 */ /* 0x000fe40003800200 */
[----:B------:R-:W0:Y:S08]  /*0920*/  MUFU.RCP R0, R20 ;  /* 0x0000001400007308 */ /* 0x000e300000001000 */
[----:B------:R-:W1:Y:S01]  /*0930*/  FCHK P0, R3, R20 ;  /* 0x0000001403007302 */ /* 0x000e620000000000 */
[----:B0-----:R-:W-:-:S04]  /*0940*/  FFMA R17, -R20, R0, 1 ;  /* 0x3f80000014117423 */ /* 0x001fc80000000100 */
[----:B------:R-:W-:-:S04]  /*0950*/  FFMA R0, R0, R17, R0 ;  /* 0x0000001100007223 */ /* 0x000fc80000000000 */
[----:B------:R-:W-:-:S04]  /*0960*/  FFMA R17, R3, R0, RZ ;  /* 0x0000000003117223 */ /* 0x000fc800000000ff */
[----:B------:R-:W-:-:S04]  /*0970*/  FFMA R18, -R20, R17, R3 ;  /* 0x0000001114127223 */ /* 0x000fc80000000103 */
[----:B------:R-:W-:Y:S01]  /*0980*/  FFMA R0, R0, R18, R17 ;  /* 0x0000001200007223 */ /* 0x000fe20000000011 */
[----:B-1----:R-:W-:Y:S06]  /*0990*/  @!P0 BRA `(.L_x_10) ;  /* 0x00000000000c8947 */ /* 0x002fec0003800000 */
[----:B------:R-:W-:Y:S02]  /*09a0*/  MOV R0, R20 ;  /* 0x0000001400007202 */ /* 0x000fe40000000f00 */
[----:B------:R-:W-:-:S07]  /*09b0*/  MOV R18, 0x9d0 ;  /* 0x000009d000127802 */ /* 0x000fce0000000f00 */
[----:B------:R-:W-:Y:S05]  /*09c0*/  CALL.REL.NOINC `($__internal_2_$__cuda_sm3x_div_rn_noftz_f32_slowpath) ;  /* 0x0000002800547944 */ /* 0x000fea0003c00000 */
.L_x_10:
[----:B------:R-:W-:Y:S05]  /*09d0*/  BSYNC.RECONVERGENT B4 ;  /* 0x0000000000047941 */ /* 0x000fea0003800200 */
.L_x_9:
[C---:B------:R-:W-:Y:S01]  /*09e0*/  FADD R3, -R6.reuse, 1 ;  /* 0x3f80000006037421 */ /* 0x040fe20000000100 */
[----:B------:R-:W0:Y:S01]  /*09f0*/  MUFU.RCP R17, R6 ;  /* 0x0000000600117308 */ /* 0x000e220000001000 */
[----:B------:R-:W-:Y:S01]  /*0a00*/  FSETP.GT.AND P0, PT, R6, 1, PT ;  /* 0x3f8000000600780b */ /* 0x000fe20003f04000 */
[----:B------:R-:W-:Y:S01]  /*0a10*/  FMUL R0, R0, -UR8 ;  /* 0x8000000800007c20 */ /* 0x000fe20008400000 */
[C---:B------:R-:W-:Y:S01]  /*0a20*/  FMUL R18, R3.reuse, -14.323944091796875 ;  /* 0xc1652ee003127820 */ /* 0x040fe20000400000 */
[----:B------:R-:W-:Y:S03]  /*0a30*/  BSSY.RECONVERGENT B4, `(.L_x_11) ;  /* 0x000000e000047945 */ /* 0x000fe60003800200 */
[----:B------:R-:W-:-:S05]  /*0a40*/  FMUL R18, R3, R18 ;  /* 0x0000001203127220 */ /* 0x000fca0000400000 */
[----:B------:R-:W-:-:S05]  /*0a50*/  FSEL R3, R18, RZ, !P0 ;  /* 0x000000ff12037208 */ /* 0x000fca0004000000 */
[----:B------:R-:W-:Y:S01]  /*0a60*/  FMUL R3, R0, R3 ;  /* 0x0000000300037220 */ /* 0x000fe20000400000 */
[----:B0-----:R-:W-:-:S03]  /*0a70*/  FFMA R18, R17, -R6, 1 ;  /* 0x3f80000011127423 */ /* 0x001fc60000000806 */
[----:B------:R-:W0:Y:S01]  /*0a80*/  FCHK P0, R3, R6 ;  /* 0x0000000603007302 */ /* 0x000e220000000000 */
[----:B------:R-:W-:-:S04]  /*0a90*/  FFMA R18, R17, R18, R17 ;  /* 0x0000001211127223 */ /* 0x000fc80000000011 */
[----:B------:R-:W-:-:S04]  /*0aa0*/  FFMA R17, R3, R18, RZ ;  /* 0x0000001203117223 */ /* 0x000fc800000000ff */
[----:B------:R-:W-:-:S04]  /*0ab0*/  FFMA R0, R17, -R6, R3 ;  /* 0x8000000611007223 */ /* 0x000fc80000000003 */
[----:B------:R-:W-:Y:S01]  /*0ac0*/  FFMA R0, R18, R0, R17 ;  /* 0x0000000012007223 */ /* 0x000fe20000000011 */
[----:B0-----:R-:W-:Y:S06]  /*0ad0*/  @!P0 BRA `(.L_x_12) ;  /* 0x00000000000c8947 */ /* 0x001fec0003800000 */
[----:B------:R-:W-:Y:S02]  /*0ae0*/  MOV R0, R6 ;  /* 0x0000000600007202 */ /* 0x000fe40000000f00 */
[----:B------:R-:W-:-:S07]  /*0af0*/  MOV R18, 0xb10 ;  /* 0x00000b1000127802 */ /* 0x000fce0000000f00 */
[----:B------:R-:W-:Y:S05]  /*0b00*/  CALL.REL.NOINC `($__internal_2_$__cuda_sm3x_div_rn_noftz_f32_slowpath) ;  /* 0x0000002800047944 */ /* 0x000fea0003c00000 */
.L_x_12:
[----:B------:R-:W-:Y:S05]  /*0b10*/  BSYNC.RECONVERGENT B4 ;  /* 0x0000000000047941 */ /* 0x000fea0003800200 */
.L_x_11:
[-C--:B------:R-:W-:Y:S01]  /*0b20*/  FFMA R7, R4, R0.reuse, R7 ;  /* 0x0000000004077223 */ /* 0x080fe20000000007 */
[-C--:B------:R-:W-:Y:S01]  /*0b30*/  FFMA R8, R5, R0.reuse, R8 ;  /* 0x0000000005087223 */ /* 0x080fe20000000008 */
[----:B------:R-:W-:-:S07]  /*0b40*/  FFMA R11, R2, R0, R11 ;  /* 0x00000000020b7223 */ /* 0x000fce000000000b */
.L_x_5:
[----:B------:R-:W-:Y:S05]  /*0b50*/  BSYNC.RECONVERGENT B3 ;  /* 0x0000000000037941 */ /* 0x000fea0003800200 */
.L_x_4:
[----:B------:R-:W-:Y:S01]  /*0b60*/  UIADD3 UR5, UPT, UPT, UR4, 0x1, URZ ;  /* 0x0000000104057890 */ /* 0x000fe2000fffe0ff */
[----:B------:R-:W-:Y:S05]  /*0b70*/  BSSY.RECONVERGENT B3, `(.L_x_13) ;  /* 0x000004e000037945 */ /* 0x000fea0003800200 */
[----:B------:R-:W-:-:S13]  /*0b80*/  ISETP.NE.AND P0, PT, R13, UR5, PT ;  /* 0x000000050d007c0c */ /* 0x000fda000bf05270 */
        /* <DEDUP_REMOVED lines=33> */
.L_x_16:
[----:B------:R-:W-:Y:S01]  /*0da0*/  FMUL.FTZ R6, R3, R18 ;  /* 0x0000001203067220 */ /* 0x000fe20000410000 */
[----:B------:R-:W-:-:S03]  /*0db0*/  FMUL.FTZ R0, R18, 0.5 ;  /* 0x3f00000012007820 */ /* 0x000fc60000410000 */
[----:B------:R-:W-:-:S04]  /*0dc0*/  FFMA R3, -R6, R6, R3 ;  /* 0x0000000606037223 */ /* 0x000fc80000000103 */
[----:B------:R-:W-:-:S07]  /*0dd0*/  FFMA R6, R3, R0, R6 ;  /* 0x0000000003067223 */ /* 0x000fce0000000006 */
.L_x_17:
[----:B------:R-:W-:Y:S05]  /*0de0*/  BSYNC.RECONVERGENT B1 ;  /* 0x0000000000017941 */ /* 0x000fea0003800200 */
.L_x_15:
        /* <DEDUP_REMOVED lines=14> */
.L_x_19:
[----:B------:R-:W-:Y:S05]  /*0ed0*/  BSYNC.RECONVERGENT B4 ;  /* 0x0000000000047941 */ /* 0x000fea0003800200 */
.L_x_18:
        /* <DEDUP_REMOVED lines=19> */
.L_x_21:
[----:B------:R-:W-:Y:S05]  /*1010*/  BSYNC.RECONVERGENT B4 ;  /* 0x0000000000047941 */ /* 0x000fea0003800200 */
.L_x_20:
[-C--:B------:R-:W-:Y:S01]  /*1020*/  FFMA R7, R4, R0.reuse, R7 ;  /* 0x0000000004077223 */ /* 0x080fe20000000007 */
[-C--:B------:R-:W-:Y:S01]  /*1030*/  FFMA R8, R5, R0.reuse, R8 ;  /* 0x0000000005087223 */ /* 0x080fe20000000008 */
[----:B------:R-:W-:-:S07]  /*1040*/  FFMA R11, R2, R0, R11 ;  /* 0x00000000020b7223 */ /* 0x000fce000000000b */
.L_x_14:
[----:B------:R-:W-:Y:S05]  /*1050*/  BSYNC.RECONVERGENT B3 ;  /* 0x0000000000037941 */ /* 0x000fea0003800200 */
.L_x_13:
[----:B------:R-:W-:Y:S01]  /*1060*/  UIADD3 UR4, UPT, UPT, UR4, 0x2, URZ ;  /* 0x0000000204047890 */ /* 0x000fe2000fffe0ff */
[----:B------:R-:W-:Y:S02]  /*1070*/  IADD3 R28, P1, PT, R28, 0x48, RZ ;  /* 0x000000481c1c7810 */ /* 0x000fe40007f3e0ff */
[----:B------:R-:W-:Y:S02]  /*1080*/  IADD3 R10, PT, PT, R10, 0x2, RZ ;  /* 0x000000020a0a7810 */ /* 0x000fe40007ffe0ff */
[----:B------:R-:W-:Y:S02]  /*1090*/  IADD3.X R29, PT, PT, RZ, R29, RZ, P1, !PT ;  /* 0x0000001dff1d7210 */ /* 0x000fe40000ffe4ff */
[----:B------:R-:W-:-:S13]  /*10a0*/  ISETP.NE.AND P0, PT, R24, UR4, PT ;  /* 0x0000000418007c0c */ /* 0x000fda000bf05270 */
[----:B------:R-:W-:Y:S05]  /*10b0*/  @P0 BRA `(.L_x_22) ;  /* 0xfffffff4006c0947 */ /* 0x000fea000383ffff */
.L_x_3:
[----:B------:R-:W0:Y:S01]  /*10c0*/  LDC R0, c[0x0][0x388] ;  /* 0x0000e200ff007b82 */ /* 0x000e220000000800 */
[----:B------:R-:W-:Y:S02]  /*10d0*/  ISETP.NE.AND P0, PT, R13, R24, PT ;  /* 0x000000180d00720c */ /* 0x000fe40003f05270 */
[----:B0-----:R-:W-:-:S04]  /*10e0*/  LOP3.LUT R0, R0, 0x1, RZ, 0xc0, !PT ;  /* 0x0000000100007812 */ /* 0x001fc800078ec0ff */
[----:B------:R-:W-:-:S13]  /*10f0*/  ISETP.NE.U32.OR P0, PT, R0, 0x1, !P0 ;  /* 0x000000010000780c */ /* 0x000fda0004705470 */
[----:B------:R-:W-:Y:S05]  /*1100*/  @P0 BRA `(.L_x_23) ;  /* 0x0000001800140947 */ /* 0x000fea0003800000 */
[----:B------:R-:W0:Y:S01]  /*1110*/  LDC.64 R2, c[0x0][0x380] ;  /* 0x0000e000ff027b82 */ /* 0x000e220000000a00 */
[----:B------:R-:W2:Y:S04]  /*1120*/  LDG.E R5, desc[UR6][R14.64+0x4] ;  /* 0x000004060e057981 */ /* 0x000ea8000c1e1900 */
[----:B------:R-:W3:Y:S01]  /*1130*/  LDG.E R4, desc[UR6][R14.64] ;  /* 0x000000060e047981 */ /* 0x000ee2000c1e1900 */
[----:B0-----:R-:W-:-:S03]  /*1140*/  IMAD.WIDE.U32 R24, R24, 0x24, R2 ;  /* 0x0000002418187825 */ /* 0x001fc600078e0002 */
[----:B------:R-:W4:Y:S04]  /*1150*/  LDG.E R2, desc[UR6][R14.64+0x8] ;  /* 0x000008060e027981 */ /* 0x000f28000c1e1900 */
[----:B------:R-:W2:Y:S04]  /*1160*/  LDG.E R0, desc[UR6][R24.64+0x4] ;  /* 0x0000040618007981 */ /* 0x000ea8000c1e1900 */
[----:B------:R-:W3:Y:S04]  /*1170*/  LDG.E R3, desc[UR6][R24.64] ;  /* 0x0000000618037981 */ /* 0x000ee8000c1e1900 */
[----:B------:R-:W4:Y:S01]  /*1180*/  LDG.E R13, desc[UR6][R24.64+0x8] ;  /* 0x00000806180d7981 */ /* 0x000f22000c1e1900 */
[----:B--2---:R-:W-:Y:S01]  /*1190*/  FADD R5, R5, -R0 ;  /* 0x8000000005057221 */ /* 0x004fe20000000000 */
[----:B---3--:R-:W-:-:S03]  /*11a0*/  FADD R4, R4, -R3 ;  /* 0x8000000304047221 */ /* 0x008fc60000000000 */
[----:B------:R-:W-:Y:S01]  /*11b0*/  FMUL R3, R5, R5 ;  /* 0x0000000505037220 */ /* 0x000fe20000400000 */
[----:B----4-:R-:W-:-:S03]  /*11c0*/  FADD R2, R2, -R13 ;  /* 0x8000000d02027221 */ /* 0x010fc60000000000 */
[----:B------:R-:W-:-:S04]  /*11d0*/  FFMA R3, R4, R4, R3 ;  /* 0x0000000404037223 */ /* 0x000fc80000000003 */
[----:B------:R-:W-:-:S05]  /*11e0*/  FFMA R3, R2, R2, R3 ;  /* 0x0000000202037223 */ /* 0x000fca0000000003 */
[----:B------:R-:W-:-:S04]  /*11f0*/  FSETP.GT.AND P0, PT, R3, 9.9999999600419720025e-13, PT ;  /* 0x2b8cbccc0300780b */ /* 0x000fc80003f04000 */
[----:B------:R-:W-:-:S13]  /*1200*/  FSETP.GEU.OR P0, PT, R3, R9, !P0 ;  /* 0x000000090300720b */ /* 0x000fda000470e400 */
[----:B------:R-:W-:Y:S05]  /*1210*/  @P0 BRA `(.L_x_23) ;  /* 0x0000001400d00947 */ /* 0x000fea0003800000 */
[----:B------:R-:W2:Y:S04]  /*1220*/  LDG.E R0, desc[UR6][R24.64+0x20] ;  /* 0x0000200618007981 */ /* 0x000ea8000c1e1900 */
[----:B------:R-:W3:Y:S01]  /*1230*/  LDG.E R13, desc[UR6][R14.64+0x1c] ;  /* 0x00001c060e0d7981 */ /* 0x000ee2000c1e1900 */
[----:B--2---:R-:W-:-:S13]  /*1240*/  ISETP.NE.AND P0, PT, R0, 0x1, PT ;  /* 0x000000010000780c */ /* 0x004fda0003f05270 */
[----:B------:R0:W5:Y:S04]  /*1250*/  @P0 LDG.E R9, desc[UR6][R24.64+0x18] ;  /* 0x0000180618090981 */ /* 0x000168000c1e1900 */
[----:B------:R0:W5:Y:S01]  /*1260*/  @P0 LDG.E R10, desc[UR6][R24.64+0x1c] ;  /* 0x00001c06180a0981 */ /* 0x000162000c1e1900 */
[----:B------:R-:W-:Y:S01]  /*1270*/  IADD3 R0, PT, PT, R3, -0xd000000, RZ ;  /* 0xf300000003007810 */ /* 0x000fe20007ffe0ff */
[----:B------:R0:W1:Y:S03]  /*1280*/  MUFU.RSQ R16, R3 ;  /* 0x0000000300107308 */ /* 0x0000660000001400 */
[----:B------:R-:W-:Y:S01]  /*1290*/  ISETP.GT.U32.AND P1, PT, R0, 0x727fffff, PT ;  /* 0x727fffff0000780c */ /* 0x000fe20003f24070 */
[----:B------:R-:W-:Y:S01]  /*12a0*/  BSSY.RECONVERGENT B1, `(.L_x_24) ;  /* 0x000000d000017945 */ /* 0x000fe20003800200 */
[----:B---3--:R-:W-:-:S02]  /*12b0*/  FMNMX R13, RZ, R13, !PT ;  /* 0x0000000dff0d7209 */ /* 0x008fc40007800000 */
[----:B-----5:R-:W-:Y:S02]  /*12c0*/  @!P0 FMNMX.NAN R9, R12, 1, !PT ;  /* 0x3f8000000c098809 */ /* 0x020fe40007820000 */
[----:B------:R-:W-:-:S07]  /*12d0*/  @!P0 MOV R10, R13 ;  /* 0x0000000d000a8202 */ /* 0x000fce0000000f00 */
[----:B01----:R-:W-:Y:S05]  /*12e0*/  @!P1 BRA `(.L_x_25) ;  /* 0x0000000000109947 */ /* 0x003fea0003800000 */
[----:B------:R-:W-:-:S07]  /*12f0*/  MOV R0, 0x1310 ;  /* 0x0000131000007802 */ /* 0x000fce0000000f00 */
[----:B------:R-:W-:Y:S05]  /*1300*/  CALL.REL.NOINC `($__internal_1_$__cuda_sm20_sqrt_rn_f32_slowpath) ;  /* 0x0000001c00ac7944 */ /* 0x000fea0003c00000 */
[----:B------:R-:W-:Y:S01]  /*1310*/  MOV R6, R19 ;  /* 0x0000001300067202 */ /* 0x000fe20000000f00 */
[----:B------:R-:W-:Y:S06]  /*1320*/  BRA `(.L_x_26) ;  /* 0x0000000000107947 */ /* 0x000fec0003800000 */
.L_x_25:
[----:B------:R-:W-:Y:S01]  /*1330*/  FMUL.FTZ R6, R3, R16 ;  /* 0x0000001003067220 */ /* 0x000fe20000410000 */
[----:B------:R-:W-:-:S03]  /*1340*/  FMUL.FTZ R0, R16, 0.5 ;  /* 0x3f00000010007820 */ /* 0x000fc60000410000 */
[----:B------:R-:W-:-:S04]  /*1350*/  FFMA R3, -R6, R6, R3 ;  /* 0x0000000606037223 */ /* 0x000fc80000000103 */
[----:B------:R-:W-:-:S07]  /*1360*/  FFMA R6, R3, R0, R6 ;  /* 0x0000000003067223 */ /* 0x000fce0000000006 */
.L_x_26:
[----:B------:R-:W-:Y:S05]  /*1370*/  BSYNC.RECONVERGENT B1 ;  /* 0x0000000000017941 */ /* 0x000fea0003800200 */
.L_x_24:
[----:B------:R-:W-:Y:S01]  /*1380*/  FADD R16, R9, R9 ;  /* 0x0000000909107221 */ /* 0x000fe20000000000 */
        /* <DEDUP_REMOVED lines=13> */
.L_x_28:
[----:B------:R-:W-:Y:S05]  /*1460*/  BSYNC.RECONVERGENT B3 ;  /* 0x0000000000037941 */ /* 0x000fea0003800200 */
.L_x_27:
[----:B------:R-:W0:Y:S01]  /*1470*/  LDCU UR4, c[0x0][0x390] ;  /* 0x00007200ff0477ac */ /* 0x000e220008000800 */
[C---:B------:R-:W-:Y:S01]  /*1480*/  FADD R3, -R6.reuse, 1 ;  /* 0x3f80000006037421 */ /* 0x040fe20000000100 */
[----:B------:R-:W1:Y:S01]  /*1490*/  MUFU.RCP R9, R6 ;  /* 0x0000000600097308 */ /* 0x000e620000001000 */
[----:B------:R-:W-:Y:S01]  /*14a0*/  FSETP.GT.AND P0, PT, R6, 1, PT ;  /* 0x3f8000000600780b */ /* 0x000fe20003f04000 */
[----:B------:R-:W-:Y:S01]  /*14b0*/  BSSY.RECONVERGENT B3, `(.L_x_29) ;  /* 0x0000010000037945 */ /* 0x000fe20003800200 */
[----:B------:R-:W-:-:S04]  /*14c0*/  FMUL R10, R3, -14.323944091796875 ;  /* 0xc1652ee0030a7820 */ /* 0x000fc80000400000 */
[----:B------:R-:W-:-:S05]  /*14d0*/  FMUL R10, R3, R10 ;  /* 0x0000000a030a7220 */ /* 0x000fca0000400000 */
[----:B------:R-:W-:Y:S01]  /*14e0*/  FSEL R3, R10, RZ, !P0 ;  /* 0x000000ff0a037208 */ /* 0x000fe20004000000 */
[----:B0-----:R-:W-:Y:S01]  /*14f0*/  FMUL R0, R0, -UR4 ;  /* 0x8000000400007c20 */ /* 0x001fe20008400000 */
[----:B-1----:R-:W-:-:S03]  /*1500*/  FFMA R10, R9, -R6, 1 ;  /* 0x3f800000090a7423 */ /* 0x002fc60000000806 */
[----:B------:R-:W-:Y:S01]  /*1510*/  FMUL R3, R0, R3 ;  /* 0x0000000300037220 */ /* 0x000fe20000400000 */
[----:B------:R-:W-:-:S03]  /*1520*/  FFMA R10, R9, R10, R9 ;  /* 0x0000000a090a7223 */ /* 0x000fc60000000009 */
[----:B------:R-:W0:Y:S01]  /*1530*/  FCHK P0, R3, R6 ;  /* 0x0000000603007302 */ /* 0x000e220000000000 */
[----:B------:R-:W-:-:S04]  /*1540*/  FFMA R9, R3, R10, RZ ;  /* 0x0000000a03097223 */ /* 0x000fc800000000ff */
[----:B------:R-:W-:-:S04]  /*1550*/  FFMA R0, R9, -R6, R3 ;  /* 0x8000000609007223 */ /* 0x000fc80000000003 */
[----:B------:R-:W-:Y:S01]  /*1560*/  FFMA R0, R10, R0, R9 ;  /* 0x000000000a007223 */ /* 0x000fe20000000009 */
[----:B0-----:R-:W-:Y:S06]  /*1570*/  @!P0 BRA `(.L_x_30) ;  /* 0x00000000000c8947 */ /* 0x001fec0003800000 */
[----:B------:R-:W-:Y:S02]  /*1580*/  MOV R0, R6 ;  /* 0x0000000600007202 */ /* 0x000fe40000000f00 */
[----:B------:R-:W-:-:S07]  /*1590*/  MOV R18, 0x15b0 ;  /* 0x000015b000127802 */ /* 0x000fce0000000f00 */
[----:B------:R-:W-:Y:S05]  /*15a0*/  CALL.REL.NOINC `($__internal_2_$__cuda_sm3x_div_rn_noftz_f32_slowpath) ;  /* 0x0000001c005c7944 */ /* 0x000fea0003c00000 */
.L_x_30:
[----:B------:R-:W-:Y:S05]  /*15b0*/  BSYNC.RECONVERGENT B3 ;  /* 0x0000000000037941 */ /* 0x000fea0003800200 */
.L_x_29:
[-C--:B------:R-:W-:Y:S01]  /*15c0*/  FFMA R7, R4, R0.reuse, R7 ;  /* 0x0000000004077223 */ /* 0x080fe20000000007 */
[-C--:B------:R-:W-:Y:S01]  /*15d0*/  FFMA R8, R5, R0.reuse, R8 ;  /* 0x0000000005087223 */ /* 0x080fe20000000008 */
[----:B------:R-:W-:Y:S01]  /*15e0*/  FFMA R11, R2, R0, R11 ;  /* 0x00000000020b7223 */ /* 0x000fe2000000000b */
[----:B------:R-:W-:Y:S06]  /*15f0*/  BRA `(.L_x_23) ;  /* 0x0000001000d87947 */ /* 0x000fec0003800000 */
.L_x_2:
[----:B------:R-:W-:Y:S01]  /*1600*/  ISETP.NE.AND P1, PT, R0, 0x1, PT ;  /* 0x000000010000780c */ /* 0x000fe20003f25270 */
[C---:B------:R-:W-:Y:S01]  /*1610*/  FADD R5, R2.reuse, R2 ;  /* 0x0000000202057221 */ /* 0x040fe20000000000 */
[----:B------:R-:W-:Y:S01]  /*1620*/  HFMA2 R11, -RZ, RZ, 0, 0 ;  /* 0x00000000ff0b7431 */ /* 0x000fe200000001ff */
[----:B------:R-:W-:Y:S01]  /*1630*/  MOV R3, RZ ;  /* 0x000000ff00037202 */ /* 0x000fe20000000f00 */
[----:B------:R-:W-:Y:S01]  /*1640*/  HFMA2 R8, -RZ, RZ, 0, 0 ;  /* 0x00000000ff087431 */ /* 0x000fe200000001ff */
[----:B------:R-:W-:Y:S01]  /*1650*/  MOV R7, RZ ;  /* 0x000000ff00077202 */ /* 0x000fe20000000f00 */
[----:B------:R-:W-:Y:S01]  /*1660*/  FADD R6, R2, 6 ;  /* 0x40c0000002067421 */ /* 0x000fe20000000000 */
[----:B------:R-:W-:-:S06]  /*1670*/  LOP3.LUT R5, R5, 0x7fffffff, RZ, 0xc0, !PT ;  /* 0x7fffffff05057812 */ /* 0x000fcc00078ec0ff */
[----:B------:R-:W-:Y:S05]  /*1680*/  @!P1 BRA `(.L_x_31) ;  /* 0x0000000c000c9947 */ /* 0x000fea0003800000 */
[----:B------:R-:W-:Y:S01]  /*1690*/  FSETP.NAN.AND P1, PT, |R2|, |R2|, PT ;  /* 0x400000020200720b */ /* 0x000fe20003f28200 */
[----:B------:R-:W-:Y:S01]  /*16a0*/  UMOV UR4, 0x42340000 ;  /* 0x4234000000047882 */ /* 0x000fe20000000000 */
[----:B------:R-:W-:Y:S02]  /*16b0*/  FSEL R3, R5, R10, P0 ;  /* 0x0000000a05037208 */ /* 0x000fe40000000000 */
[----:B------:R-:W-:Y:S02]  /*16c0*/  MOV R11, UR4 ;  /* 0x00000004000b7c02 */ /* 0x000fe40008000f00 */
[----:B------:R-:W-:-:S05]  /*16d0*/  FSEL R3, R6, R3, P1 ;  /* 0x0000000306037208 */ /* 0x000fca0000800000 */
[----:B------:R-:W-:-:S04]  /*16e0*/  FMUL R0, R3, 3.1415927410125732422 ;  /* 0x40490fdb03007820 */ /* 0x000fc80000400000 */
[----:B------:R-:W0:Y:S08]  /*16f0*/  MUFU.RCP R3, R0 ;  /* 0x0000000000037308 */ /* 0x000e300000001000 */
[----:B------:R-:W1:Y:S01]  /*1700*/  FCHK P1, -R11, R0 ;  /* 0x000000000b007302 */ /* 0x000e620000020100 */
[----:B0-----:R-:W-:-:S04]  /*1710*/  FFMA R4, -R0, R3, 1 ;  /* 0x3f80000000047423 */ /* 0x001fc80000000103 */
[----:B------:R-:W-:-:S04]  /*1720*/  FFMA R4, R3, R4, R3 ;  /* 0x0000000403047223 */ /* 0x000fc80000000003 */
[----:B------:R-:W-:-:S04]  /*1730*/  FFMA R3, R4, -45, RZ ;  /* 0xc234000004037823 */ /* 0x000fc800000000ff */
[----:B------:R-:W-:-:S04]  /*1740*/  FFMA R2, -R0, R3, -45 ;  /* 0xc234000000027423 */ /* 0x000fc80000000103 */
[----:B------:R-:W-:Y:S01]  /*1750*/  FFMA R4, R4, R2, R3 ;  /* 0x0000000204047223 */ /* 0x000fe20000000003 */
[----:B-1----:R-:W-:Y:S06]  /*1760*/  @!P1 BRA `(.L_x_32) ;  /* 0x0000000000109947 */ /* 0x002fec0003800000 */
[----:B------:R-:W-:Y:S01]  /*1770*/  HFMA2 R3, -RZ, RZ, -3.1015625, 0 ;  /* 0xc2340000ff037431 */ /* 0x000fe200000001ff */
[----:B------:R-:W-:-:S07]  /*1780*/  MOV R18, 0x17a0 ;  /* 0x000017a000127802 */ /* 0x000fce0000000f00 */
[----:B-----5:R-:W-:Y:S05]  /*1790*/  CALL.REL.NOINC `($__internal_2_$__cuda_sm3x_div_rn_noftz_f32_slowpath) ;  /* 0x0000001800e07944 */ /* 0x020fea0003c00000 */
[----:B------:R-:W-:-:S07]  /*17a0*/  MOV R4, R0 ;  /* 0x0000000000047202 */ /* 0x000fce0000000f00 */
.L_x_32:
[----:B------:R-:W0:Y:S01]  /*17b0*/  LDCU.64 UR4, c[0x0][0x380] ;  /* 0x00007000ff0477ac */ /* 0x000e220008000a00 */
[----:B------:R-:W-:Y:S01]  /*17c0*/  HFMA2 R11, -RZ, RZ, 0, 0 ;  /* 0x00000000ff0b7431 */ /* 0x000fe200000001ff */
[----:B------:R-:W-:Y:S01]  /*17d0*/  IADD3 R2, PT, PT, -R13, RZ, RZ ;  /* 0x000000ff0d027210 */ /* 0x000fe20007ffe1ff */
[----:B------:R-:W1:Y:S01]  /*17e0*/  LDCU UR8, c[0x0][0x390] ;  /* 0x00007200ff0877ac */ /* 0x000e620008000800 */
[----:B------:R-:W2:Y:S01]  /*17f0*/  LDCU UR9, c[0x0][0x38c] ;  /* 0x00007180ff0977ac */ /* 0x000ea20008000800 */
[----:B0-----:R-:W-:-:S04]  /*1800*/  UIADD3 UR4, UP0, UPT, UR4, 0x24, URZ ;  /* 0x0000002404047890 */ /* 0x001fc8000ff1e0ff */
[----:B------:R-:W-:Y:S02]  /*1810*/  UIADD3.X UR5, UPT, UPT, URZ, UR5, URZ, UP0, !UPT ;  /* 0x00000005ff057290 */ /* 0x000fe400087fe4ff */
[----:B------:R-:W-:Y:S01]  /*1820*/  MOV R16, UR4 ;  /* 0x0000000400107c02 */ /* 0x000fe20008000f00 */
[----:B------:R-:W-:-:S03]  /*1830*/  UMOV UR4, URZ ;  /* 0x000000ff00047c82 */ /* 0x000fc60008000000 */
[----:B-12---:R-:W-:-:S07]  /*1840*/  MOV R17, UR5 ;  /* 0x0000000500117c02 */ /* 0x006fce0008000f00 */
.L_x_51:
        /* <DEDUP_REMOVED lines=20> */
[----:B-----5:R-:W-:Y:S01]  /*1990*/  FMNMX.NAN R27, R12, 1, !PT ;  /* 0x3f8000000c1b7809 */ /* 0x020fe20007820000 */
        /* <DEDUP_REMOVED lines=14> */
.L_x_36:
[----:B------:R-:W-:Y:S01]  /*1a80*/  FMUL.FTZ R24, R3, R18 ;  /* 0x0000001203187220 */ /* 0x000fe20000410000 */
[----:B------:R-:W-:-:S03]  /*1a90*/  FMUL.FTZ R0, R18, 0.5 ;  /* 0x3f00000012007820 */ /* 0x000fc60000410000 */
[----:B------:R-:W-:-:S04]  /*1aa0*/  FFMA R3, -R24, R24, R3 ;  /* 0x0000001818037223 */ /* 0x000fc80000000103 */
[----:B------:R-:W-:-:S07]  /*1ab0*/  FFMA R24, R3, R0, R24 ;  /* 0x0000000003187223 */ /* 0x000fce0000000018 */
.L_x_37:
[----:B------:R-:W-:Y:S05]  /*1ac0*/  BSYNC.RECONVERGENT B1 ;  /* 0x0000000000017941 */ /* 0x000fea0003800200 */
.L_x_35:
        /* <DEDUP_REMOVED lines=11> */
[----:B------:R-:W-:-:S07]  /*1b80*/  MOV R18, 0x1ba0 ;  /* 0x00001ba000127802 */ /* 0x000fce0000000f00 */
[----:B------:R-:W-:Y:S05]  /*1b90*/  CALL.REL.NOINC `($__internal_2_$__cuda_sm3x_div_rn_noftz_f32_slowpath) ;  /* 0x0000001400e07944 */ /* 0x000fea0003c00000 */
[----:B------:R-:W-:-:S07]  /*1ba0*/  MOV R18, R0 ;  /* 0x0000000000127202 */ /* 0x000fce0000000f00 */
.L_x_39:
[----:B------:R-:W-:Y:S05]  /*1bb0*/  BSYNC.RECONVERGENT B4 ;  /* 0x0000000000047941 */ /* 0x000fea0003800200 */
.L_x_38:
[C---:B------:R-:W-:Y:S01]  /*1bc0*/  FADD R3, -R24.reuse, UR9 ;  /* 0x0000000918037e21 */ /* 0x040fe20008000100 */
[----:B------:R-:W0:Y:S01]  /*1bd0*/  MUFU.RCP R19, R24 ;  /* 0x0000001800137308 */ /* 0x000e220000001000 */
[----:B------:R-:W-:Y:S01]  /*1be0*/  FSETP.GT.AND P1, PT, R24, UR9, PT ;  /* 0x0000000918007c0b */ /* 0x000fe2000bf24000 */
[----:B------:R-:W-:Y:S01]  /*1bf0*/  BSSY.RECONVERGENT B4, `(.L_x_40) ;  /* 0x0000010000047945 */ /* 0x000fe20003800200 */
[----:B------:R-:W-:-:S04]  /*1c00*/  FMUL R0, R3, R4 ;  /* 0x0000000403007220 */ /* 0x000fc80000400000 */
[----:B------:R-:W-:Y:S01]  /*1c10*/  FMUL R0, R3, R0 ;  /* 0x0000000003007220 */ /* 0x000fe20000400000 */
[----:B------:R-:W-:-:S04]  /*1c20*/  FMUL R3, R18, -UR8 ;  /* 0x8000000812037c20 */ /* 0x000fc80008400000 */
        /* <DEDUP_REMOVED lines=12> */
.L_x_41:
[----:B------:R-:W-:Y:S05]  /*1cf0*/  BSYNC.RECONVERGENT B4 ;  /* 0x0000000000047941 */ /* 0x000fea0003800200 */
.L_x_40:
[-C--:B------:R-:W-:Y:S01]  /*1d00*/  FFMA R7, R28, R0.reuse, R7 ;  /* 0x000000001c077223 */ /* 0x080fe20000000007 */
[-C--:B------:R-:W-:Y:S01]  /*1d10*/  FFMA R8, R25, R0.reuse, R8 ;  /* 0x0000000019087223 */ /* 0x080fe20000000008 */
[----:B------:R-:W-:-:S07]  /*1d20*/  FFMA R11, R26, R0, R11 ;  /* 0x000000001a0b7223 */ /* 0x000fce000000000b */
.L_x_34:
[----:B------:R-:W-:Y:S05]  /*1d30*/  BSYNC.RECONVERGENT B3 ;  /* 0x0000000000037941 */ /* 0x000fea0003800200 */
.L_x_33:
        /* <DEDUP_REMOVED lines=36> */
.L_x_45:
[----:B------:R-:W-:Y:S01]  /*1f80*/  FMUL.FTZ R24, R3, R18 ;  /* 0x0000001203187220 */ /* 0x000fe20000410000 */
[----:B------:R-:W-:-:S03]  /*1f90*/  FMUL.FTZ R0, R18, 0.5 ;  /* 0x3f00000012007820 */ /* 0x000fc60000410000 */
[----:B------:R-:W-:-:S04]  /*1fa0*/  FFMA R3, -R24, R24, R3 ;  /* 0x0000001818037223 */ /* 0x000fc80000000103 */
[----:B------:R-:W-:-:S07]  /*1fb0*/  FFMA R24, R3, R0, R24 ;  /* 0x0000000003187223 */ /* 0x000fce0000000018 */
.L_x_46:
[----:B------:R-:W-:Y:S05]  /*1fc0*/  BSYNC.RECONVERGENT B1 ;  /* 0x0000000000017941 */ /* 0x000fea0003800200 */
.L_x_44:
        /* <DEDUP_REMOVED lines=14> */
.L_x_48:
[----:B------:R-:W-:Y:S05]  /*20b0*/  BSYNC.RECONVERGENT B4 ;  /* 0x0000000000047941 */ /* 0x000fea0003800200 */
.L_x_47:
        /* <DEDUP_REMOVED lines=19> */
.L_x_50:
[----:B------:R-:W-:Y:S05]  /*21f0*/  BSYNC.RECONVERGENT B4 ;  /* 0x0000000000047941 */ /* 0x000fea0003800200 */
.L_x_49:
[-C--:B------:R-:W-:Y:S01]  /*2200*/  FFMA R7, R28, R0.reuse, R7 ;  /* 0x000000001c077223 */ /* 0x080fe20000000007 */
[-C--:B------:R-:W-:Y:S01]  /*2210*/  FFMA R8, R25, R0.reuse, R8 ;  /* 0x0000000019087223 */ /* 0x080fe20000000008 */
[----:B------:R-:W-:-:S07]  /*2220*/  FFMA R11, R26, R0, R11 ;  /* 0x000000001a0b7223 */ /* 0x000fce000000000b */
.L_x_43:
[----:B------:R-:W-:Y:S05]  /*2230*/  BSYNC.RECONVERGENT B3 ;  /* 0x0000000000037941 */ /* 0x000fea0003800200 */
.L_x_42:
[----:B------:R-:W0:Y:S01]  /*2240*/  LDC R0, c[0x0][0x388] ;  /* 0x0000e200ff007b82 */ /* 0x000e220000000800 */
[----:B------:R-:W-:Y:S01]  /*2250*/  UIADD3 UR4, UPT, UPT, UR4, 0x2, URZ ;  /* 0x0000000204047890 */ /* 0x000fe2000fffe0ff */
[----:B------:R-:W-:Y:S02]  /*2260*/  IADD3 R16, P2, PT, R16, 0x48, RZ ;  /* 0x0000004810107810 */ /* 0x000fe40007f5e0ff */
[----:B------:R-:W-:Y:S02]  /*2270*/  IADD3 R2, PT, PT, R2, 0x2, RZ ;  /* 0x0000000202027810 */ /* 0x000fe40007ffe0ff */
[----:B------:R-:W-:Y:S02]  /*2280*/  IADD3.X R17, PT, PT, RZ, R17, RZ, P2, !PT ;  /* 0x00000011ff117210 */ /* 0x000fe400017fe4ff */
[----:B0-----:R-:W-:-:S04]  /*2290*/  LOP3.LUT R3, R0, 0x7ffffffe, RZ, 0xc0, !PT ;  /* 0x7ffffffe00037812 */ /* 0x001fc800078ec0ff */
[----:B------:R-:W-:-:S13]  /*22a0*/  ISETP.NE.AND P1, PT, R3, UR4, PT ;  /* 0x0000000403007c0c */ /* 0x000fda000bf25270 */
[----:B------:R-:W-:Y:S05]  /*22b0*/  @P1 BRA `(.L_x_51) ;  /* 0xfffffff400641947 */ /* 0x000fea000383ffff */
.L_x_31:
[----:B------:R-:W-:Y:S02]  /*22c0*/  ISETP.NE.AND P1, PT, R13, R3, PT ;  /* 0x000000030d00720c */ /* 0x000fe40003f25270 */
[----:B------:R-:W-:-:S04]  /*22d0*/  LOP3.LUT R0, R0, 0x1, RZ, 0xc0, !PT ;  /* 0x0000000100007812 */ /* 0x000fc800078ec0ff */
[----:B------:R-:W-:-:S13]  /*22e0*/  ISETP.NE.U32.OR P1, PT, R0, 0x1, !P1 ;  /* 0x000000010000780c */ /* 0x000fda0004f25470 */
[----:B------:R-:W-:Y:S05]  /*22f0*/  @P1 BRA `(.L_x_23) ;  /* 0x0000000400981947 */ /* 0x000fea0003800000 */
[----:B------:R-:W0:Y:S01]  /*2300*/  LDC.64 R24, c[0x0][0x380] ;  /* 0x0000e000ff187b82 */ /* 0x000e220000000a00 */
[----:B------:R-:W2:Y:S04]  /*2310*/  LDG.E R13, desc[UR6][R14.64+0x4] ;  /* 0x000004060e0d7981 */ /* 0x000ea8000c1e1900 */
[----:B------:R-:W3:Y:S04]  /*2320*/  LDG.E R4, desc[UR6][R14.64] ;  /* 0x000000060e047981 */ /* 0x000ee8000c1e1900 */
[----:B------:R-:W4:Y:S01]  /*2330*/  LDG.E R2, desc[UR6][R14.64+0x8] ;  /* 0x000008060e027981 */ /* 0x000f22000c1e1900 */
[----:B0-----:R-:W-:-:S05]  /*2340*/  IMAD.WIDE.U32 R24, R3, 0x24, R24 ;  /* 0x0000002403187825 */ /* 0x001fca00078e0018 */
        /* <DEDUP_REMOVED lines=12> */
[----:B------:R-:W-:Y:S01]  /*2410*/  IADD3 R9, PT, PT, R3, -0xd000000, RZ ;  /* 0xf300000003097810 */ /* 0x000fe20007ffe0ff */
[----:B------:R0:W1:Y:S01]  /*2420*/  MUFU.RSQ R0, R3 ;  /* 0x0000000300007308 */ /* 0x0000620000001400 */
[----:B------:R-:W-:Y:S02]  /*2430*/  BSSY.RECONVERGENT B1, `(.L_x_52) ;  /* 0x000000b000017945 */ /* 0x000fe40003800200 */
[----:B------:R-:W-:-:S13]  /*2440*/  ISETP.GT.U32.AND P1, PT, R9, 0x727fffff, PT ;  /* 0x727fffff0900780c */ /* 0x000fda0003f24070 */
[----:B0-----:R-:W-:Y:S05]  /*2450*/  @!P1 BRA `(.L_x_53) ;  /* 0x0000000000109947 */ /* 0x001fea0003800000 */
[----:B-1----:R-:W-:-:S07]  /*2460*/  MOV R0, 0x2480 ;  /* 0x0000248000007802 */ /* 0x002fce0000000f00 */
[----:B-----5:R-:W-:Y:S05]  /*2470*/  CALL.REL.NOINC `($__internal_1_$__cuda_sm20_sqrt_rn_f32_slowpath) ;  /* 0x0000000c00507944 */ /* 0x020fea0003c00000 */
[----:B------:R-:W-:Y:S01]  /*2480*/  MOV R16, R19 ;  /* 0x0000001300107202 */ /* 0x000fe20000000f00 */
[----:B------:R-:W-:Y:S06]  /*2490*/  BRA `(.L_x_54) ;  /* 0x0000000000107947 */ /* 0x000fec0003800000 */
.L_x_53:
[----:B-1----:R-:W-:Y:S01]  /*24a0*/  FMUL.FTZ R16, R3, R0 ;  /* 0x0000000003107220 */ /* 0x002fe20000410000 */
[----:B------:R-:W-:-:S03]  /*24b0*/  FMUL.FTZ R0, R0, 0.5 ;  /* 0x3f00000000007820 */ /* 0x000fc60000410000 */
[----:B------:R-:W-:-:S04]  /*24c0*/  FFMA R3, -R16, R16, R3 ;  /* 0x0000001010037223 */ /* 0x000fc80000000103 */
[----:B------:R-:W-:-:S07]  /*24d0*/  FFMA R16, R3, R0, R16 ;  /* 0x0000000003107223 */ /* 0x000fce0000000010 */
.L_x_54:
[----:B------:R-:W-:Y:S05]  /*24e0*/  BSYNC.RECONVERGENT B1 ;  /* 0x0000000000017941 */ /* 0x000fea0003800200 */
.L_x_52:
[----:B------:R-:W2:Y:S02]  /*24f0*/  LDG.E R0, desc[UR6][R24.64+0x20] ;  /* 0x0000200618007981 */ /* 0x000ea4000c1e1900 */
[----:B--2---:R-:W-:Y:S02]  /*2500*/  ISETP.NE.AND P1, PT, R0, 0x1, PT ;  /* 0x000000010000780c */ /* 0x004fe40003f25270 */
[----:B------:R-:W2:Y:S11]  /*2510*/  LDG.E R0, desc[UR6][R14.64+0x1c] ;  /* 0x00001c060e007981 */ /* 0x000eb6000c1e1900 */
[----:B------:R-:W3:Y:S04]  /*2520*/  @P1 LDG.E R9, desc[UR6][R24.64+0x18] ;  /* 0x0000180618091981 */ /* 0x000ee8000c1e1900 */
[----:B------:R-:W4:Y:S01]  /*2530*/  @P1 LDG.E R3, desc[UR6][R24.64+0x1c] ;  /* 0x00001c0618031981 */ /* 0x000f22000c1e1900 */
[----:B------:R-:W-:Y:S01]  /*2540*/  BSSY.RECONVERGENT B3, `(.L_x_55) ;  /* 0x0000011000037945 */ /* 0x000fe20003800200 */
[----:B-----5:R-:W-:-:S05]  /*2550*/  @!P1 FMNMX.NAN R9, R12, 1, !PT ;  /* 0x3f8000000c099809 */ /* 0x020fca0007820000 */
[----:B---3--:R-:W-:Y:S01]  /*2560*/  FADD R20, R9, R9 ;  /* 0x0000000909147221 */ /* 0x008fe20000000000 */
[----:B--2---:R-:W-:-:S03]  /*2570*/  FMNMX R0, RZ, R0, !PT ;  /* 0x00000000ff007209 */ /* 0x004fc60007800000 */
[----:B------:R-:W0:Y:S01]  /*2580*/  MUFU.RCP R9, R20 ;  /* 0x0000001400097308 */ /* 0x000e220000001000 */
[----:B------:R-:W-:-:S05]  /*2590*/  @!P1 MOV R3, R0 ;  /* 0x0000000000039202 */ /* 0x000fca0000000f00 */
[----:B----4-:R-:W-:-:S04]  /*25a0*/  FADD R3, R0, R3 ;  /* 0x0000000300037221 */ /* 0x010fc80000000000 */
        /* <DEDUP_REMOVED lines=10> */
.L_x_56:
[----:B------:R-:W-:Y:S05]  /*2650*/  BSYNC.RECONVERGENT B3 ;  /* 0x0000000000037941 */ /* 0x000fea0003800200 */
.L_x_55:
[----:B------:R-:W0:Y:S01]  /*2660*/  LDC R3, c[0x0][0x38c] ;  /* 0x0000e300ff037b82 */ /* 0x000e220000000800 */
[----:B------:R-:W1:Y:S01]  /*2670*/  LDCU UR4, c[0x0][0x390] ;  /* 0x00007200ff0477ac */ /* 0x000e620008000800 */
[----:B------:R-:W-:Y:S01]  /*2680*/  BSSY.RECONVERGENT B3, `(.L_x_57) ;  /* 0x000001c000037945 */ /* 0x000fe20003800200 */
[----:B------:R-:W-:Y:S02]  /*2690*/  HFMA2 R18, -RZ, RZ, 0, 0 ;  /* 0x00000000ff127431 */ /* 0x000fe400000001ff */
[----:B-1----:R-:W-:Y:S01]  /*26a0*/  FMUL R9, R0, -UR4 ;  /* 0x8000000400097c20 */ /* 0x002fe20008400000 */
[----:B0-----:R-:W-:-:S13]  /*26b0*/  FSETP.GT.AND P1, PT, R16, R3, PT ;  /* 0x000000031000720b */ /* 0x001fda0003f24000 */
[----:B------:R-:W-:Y:S05]  /*26c0*/  @P1 BRA `(.L_x_58) ;  /* 0x00000000005c1947 */ /* 0x000fea0003800000 */
[----:B------:R-:W-:Y:S01]  /*26d0*/  FSETP.NAN.AND P1, PT, |R3|, |R3|, PT ;  /* 0x400000030300720b */ /* 0x000fe20003f28200 */
[----:B------:R-:W-:Y:S01]  /*26e0*/  UMOV UR4, 0x42340000 ;  /* 0x4234000000047882 */ /* 0x000fe20000000000 */
[----:B------:R-:W-:Y:S11]  /*26f0*/  BSSY.RECONVERGENT B4, `(.L_x_59) ;  /* 0x0000010000047945 */ /* 0x000ff60003800200 */
[----:B------:R-:W-:-:S02]  /*2700*/  @!P1 FSEL R6, R5, R10, P0 ;  /* 0x0000000a05069208 */ /* 0x000fc40000000000 */
[----:B------:R-:W-:-:S03]  /*2710*/  MOV R5, UR4 ;  /* 0x0000000400057c02 */ /* 0x000fc60008000f00 */
        /* <DEDUP_REMOVED lines=10> */
[----:B------:R-:W-:Y:S02]  /*27c0*/  MOV R0, R6 ;  /* 0x0000000600007202 */ /* 0x000fe40000000f00 */
[----:B------:R-:W-:-:S07]  /*27d0*/  MOV R18, 0x27f0 ;  /* 0x000027f000127802 */ /* 0x000fce0000000f00 */
[----:B------:R-:W-:Y:S05]  /*27e0*/  CALL.REL.NOINC `($__internal_2_$__cuda_sm3x_div_rn_noftz_f32_slowpath) ;  /* 0x0000000800cc7944 */ /* 0x000fea0003c00000 */
.L_x_60:
[----:B------:R-:W-:Y:S05]  /*27f0*/  BSYNC.RECONVERGENT B4 ;  /* 0x0000000000047941 */ /* 0x000fea0003800200 */
.L_x_59:
[----:B------:R-:W0:Y:S02]  /*2800*/  LDCU UR4, c[0x0][0x38c] ;  /* 0x00007180ff0477ac */ /* 0x000e240008000800 */
[----:B0-----:R-:W-:-:S04]  /*2810*/  FADD R3, -R16, UR4 ;  /* 0x0000000410037e21 */ /* 0x001fc80008000100 */
[----:B------:R-:W-:-:S04]  /*2820*/  FMUL R0, R3, R0 ;  /* 0x0000000003007220 */ /* 0x000fc80000400000 */
[----:B------:R-:W-:-:S07]  /*2830*/  FMUL R18, R3, R0 ;  /* 0x0000000003127220 */ /* 0x000fce0000400000 */
.L_x_58:
[----:B------:R-:W-:Y:S05]  /*2840*/  BSYNC.RECONVERGENT B3 ;  /* 0x0000000000037941 */ /* 0x000fea0003800200 */
.L_x_57:
[----:B------:R-:W0:Y:S01]  /*2850*/  MUFU.RCP R5, R16 ;  /* 0x0000001000057308 */ /* 0x000e220000001000 */
[----:B------:R-:W-:Y:S01]  /*2860*/  FMUL R3, R9, R18 ;  /* 0x0000001209037220 */ /* 0x000fe20000400000 */
[----:B------:R-:W-:Y:S06]  /*2870*/  BSSY.RECONVERGENT B3, `(.L_x_61) ;  /* 0x000000b000037945 */ /* 0x000fec0003800200 */
[----:B------:R-:W1:Y:S01]  /*2880*/  FCHK P0, R3, R16 ;  /* 0x0000001003007302 */ /* 0x000e620000000000 */
[----:B0-----:R-:W-:-:S04]  /*2890*/  FFMA R0, R5, -R16, 1 ;  /* 0x3f80000005007423 */ /* 0x001fc80000000810 */
[----:B------:R-:W-:-:S04]  /*28a0*/  FFMA R0, R5, R0, R5 ;  /* 0x0000000005007223 */ /* 0x000fc80000000005 */
[----:B------:R-:W-:-:S04]  /*28b0*/  FFMA R5, R3, R0, RZ ;  /* 0x0000000003057223 */ /* 0x000fc800000000ff */
[----:B------:R-:W-:-:S04]  /*28c0*/  FFMA R6, R5, -R16, R3 ;  /* 0x8000001005067223 */ /* 0x000fc80000000003 */
[----:B------:R-:W-:Y:S01]  /*28d0*/  FFMA R0, R0, R6, R5 ;  /* 0x0000000600007223 */ /* 0x000fe20000000005 */
[----:B-1----:R-:W-:Y:S06]  /*28e0*/  @!P0 BRA `(.L_x_62) ;  /* 0x00000000000c8947 */ /* 0x002fec0003800000 */
[----:B------:R-:W-:Y:S02]  /*28f0*/  MOV R0, R16 ;  /* 0x0000001000007202 */ /* 0x000fe40000000f00 */
[----:B------:R-:W-:-:S07]  /*2900*/  MOV R18, 0x2920 ;  /* 0x0000292000127802 */ /* 0x000fce0000000f00 */
[----:B------:R-:W-:Y:S05]  /*2910*/  CALL.REL.NOINC `($__internal_2_$__cuda_sm3x_div_rn_noftz_f32_slowpath) ;  /* 0x0000000800807944 */ /* 0x000fea0003c00000 */
.L_x_62:
[----:B------:R-:W-:Y:S05]  /*2920*/  BSYNC.RECONVERGENT B3 ;  /* 0x0000000000037941 */ /* 0x000fea0003800200 */
.L_x_61:
[-C--:B------:R-:W-:Y:S01]  /*2930*/  FFMA R7, R4, R0.reuse, R7 ;  /* 0x0000000004077223 */ /* 0x080fe20000000007 */
[-C--:B------:R-:W-:Y:S01]  /*2940*/  FFMA R8, R13, R0.reuse, R8 ;  /* 0x000000000d087223 */ /* 0x080fe20000000008 */
[----:B------:R-:W-:-:S07]  /*2950*/  FFMA R11, R2, R0, R11 ;  /* 0x00000000020b7223 */ /* 0x000fce000000000b */
.L_x_23:
[----:B------:R-:W-:Y:S05]  /*2960*/  BSYNC.RECONVERGENT B0 ;  /* 0x0000000000007941 */ /* 0x000fea0003800200 */
.L_x_1:
[----:B------:R-:W-:Y:S01]  /*2970*/  FADD R7, RZ, R7 ;  /* 0x00000007ff077221 */ /* 0x000fe20000000000 */
[----:B------:R-:W-:-:S07]  /*2980*/  FADD R8, RZ, R8 ;  /* 0x00000008ff087221 */ /* 0x000fce0000000000 */
.L_x_0:
[----:B-----5:R-:W-:Y:S01]  /*2990*/  IADD3 R0, PT, PT, R12, 0x1800000, RZ ;  /* 0x018000000c007810 */ /* 0x020fe20007ffe0ff */
[----:B------:R-:W-:Y:S03]  /*29a0*/  BSSY.RECONVERGENT B0, `(.L_x_63) ;  /* 0x000000b000007945 */ /* 0x000fe60003800200 */
[----:B------:R-:W-:-:S04]  /*29b0*/  LOP3.LUT R0, R0, 0x7f800000, RZ, 0xc0, !PT ;  /* 0x7f80000000007812 */ /* 0x000fc800078ec0ff */
[----:B------:R-:W-:-:S13]  /*29c0*/  ISETP.GT.U32.AND P0, PT, R0, 0x1ffffff, PT ;  /* 0x01ffffff0000780c */ /* 0x000fda0003f04070 */
[----:B------:R-:W-:Y:S05]  /*29d0*/  @P0 BRA `(.L_x_64) ;  /* 0x00000000000c0947 */ /* 0x000fea0003800000 */
[----:B------:R-:W-:-:S07]  /*29e0*/  MOV R2, 0x2a00 ;  /* 0x00002a0000027802 */ /* 0x000fce0000000f00 */
[----:B------:R-:W-:Y:S05]  /*29f0*/  CALL.REL.NOINC `($__internal_0_$__cuda_sm20_rcp_rn_f32_slowpath) ;  /* 0x00000004001c7944 */ /* 0x000fea0003c00000 */
[----:B------:R-:W-:Y:S05]  /*2a00*/  BRA `(.L_x_65) ;  /* 0x0000000000107947 */ /* 0x000fea0003800000 */
.L_x_64:
[----:B------:R-:W0:Y:S02]  /*2a10*/  MUFU.RCP R3, R12 ;  /* 0x0000000c00037308 */ /* 0x000e240000001000 */
[----:B0-----:R-:W-:-:S04]  /*2a20*/  FFMA R0, R12, R3, -1 ;  /* 0xbf8000000c007423 */ /* 0x001fc80000000003 */
[----:B------:R-:W-:-:S04]  /*2a30*/  FADD.FTZ R0, -R0, -RZ ;  /* 0x800000ff00007221 */ /* 0x000fc80000010100 */
[----:B------:R-:W-:-:S07]  /*2a40*/  FFMA R0, R3, R0, R3 ;  /* 0x0000000003007223 */ /* 0x000fce0000000003 */
.L_x_65:
[----:B------:R-:W-:Y:S05]  /*2a50*/  BSYNC.RECONVERGENT B0 ;  /* 0x0000000000007941 */ /* 0x000fea0003800200 */
.L_x_63:
[----:B------:R-:W2:Y:S01]  /*2a60*/  LDG.E R4, desc[UR6][R14.64+0x10] ;  /* 0x000010060e047981 */ /* 0x000ea2000c1e1900 */
[----:B------:R-:W0:Y:S03]  /*2a70*/  LDCU UR4, c[0x0][0x394] ;  /* 0x00007280ff0477ac */ /* 0x000e260008000800 */
[----:B------:R-:W3:Y:S04]  /*2a80*/  LDG.E R9, desc[UR6][R14.64+0x4] ;  /* 0x000004060e097981 */ /* 0x000ee8000c1e1900 */
[----:B------:R-:W4:Y:S04]  /*2a90*/  LDG.E R6, desc[UR6][R14.64+0x14] ;  /* 0x000014060e067981 */ /* 0x000f28000c1e1900 */
[----:B------:R-:W5:Y:S04]  /*2aa0*/  LDG.E R2, desc[UR6][R14.64+0xc] ;  /* 0x00000c060e027981 */ /* 0x000f68000c1e1900 */
[----:B------:R-:W5:Y:S04]  /*2ab0*/  LDG.E R10, desc[UR6][R14.64+0x8] ;  /* 0x000008060e0a7981 */ /* 0x000f68000c1e1900 */
[----:B------:R-:W5:Y:S01]  /*2ac0*/  LDG.E R5, desc[UR6][R14.64] ;  /* 0x000000060e057981 */ /* 0x000f62000c1e1900 */
[----:B0-----:R-:W-:Y:S01]  /*2ad0*/  FMUL R3, R8, UR4 ;  /* 0x0000000408037c20 */ /* 0x001fe20008400000 */
[----:B------:R-:W-:Y:S01]  /*2ae0*/  FFMA R11, R12, -40, R11 ;  /* 0xc22000000c0b7823 */ /* 0x000fe2000000000b */
[----:B------:R-:W-:-:S03]  /*2af0*/  FMUL R7, R7, UR4 ;  /* 0x0000000407077c20 */ /* 0x000fc60008400000 */
[----:B------:R-:W-:Y:S01]  /*2b00*/  FMUL R11, R11, UR4 ;  /* 0x000000040b0b7c20 */ /* 0x000fe20008400000 */
[----:B------:R-:W-:Y:S01]  /*2b10*/  BSSY.RECONVERGENT B0, `(.L_x_66) ;  /* 0x0000023000007945 */ /* 0x000fe20003800200 */
[----:B--2---:R-:W-:-:S04]  /*2b20*/  FFMA R4, R3, R0, R4 ;  /* 0x0000000003047223 */ /* 0x004fc80000000004 */
[----:B---3--:R-:W-:Y:S01]  /*2b30*/  FFMA R13, R4, UR4, R9 ;  /* 0x00000004040d7c23 */ /* 0x008fe20008000009 */
[----:B----4-:R-:W-:-:S04]  /*2b40*/  FFMA R11, R11, R0, R6 ;  /* 0x000000000b0b7223 */ /* 0x010fc80000000006 */
[----:B------:R-:W-:Y:S01]  /*2b50*/  FSETP.GEU.AND P2, PT, R13, 0.0010000000474974513054, PT ;  /* 0x3a83126f0d00780b */ /* 0x000fe20003f4e000 */
[----:B-----5:R-:W-:Y:S01]  /*2b60*/  FFMA R2, R7, R0, R2 ;  /* 0x0000000007027223 */ /* 0x020fe20000000002 */
[----:B------:R-:W-:-:S03]  /*2b70*/  FFMA R17, R11, UR4, R10 ;  /* 0x000000040b117c23 */ /* 0x000fc6000800000a */
[----:B------:R-:W-:Y:S02]  /*2b80*/  FFMA R0, R2, UR4, R5 ;  /* 0x0000000402007c23 */ /* 0x000fe40008000005 */
[----:B------:R-:W-:-:S03]  /*2b90*/  FSETP.GEU.AND P0, PT, R17, 0.0010000000474974513054, PT ;  /* 0x3a83126f1100780b */ /* 0x000fc60003f0e000 */
[----:B------:R-:W-:-:S03]  /*2ba0*/  FSETP.GEU.AND P1, PT, R0, 0.0010000000474974513054, PT ;  /* 0x3a83126f0000780b */ /* 0x000fc60003f2e000 */
[----:B------:R-:W-:Y:S01]  /*2bb0*/  @!P2 MOV R3, 0x3a83126f ;  /* 0x3a83126f0003a802 */ /* 0x000fe20000000f00 */
[----:B------:R-:W-:Y:S01]  /*2bc0*/  STG.E desc[UR6][R14.64+0x4], R13 ;  /* 0x0000040d0e007986 */ /* 0x000fe2000c101906 */
[----:B------:R-:W-:-:S03]  /*2bd0*/  @!P2 FMUL R7, R4, -0.5 ;  /* 0xbf0000000407a820 */ /* 0x000fc60000400000 */
[----:B------:R0:W-:Y:S02]  /*2be0*/  @!P2 STG.E desc[UR6][R14.64+0x4], R3 ;  /* 0x000004030e00a986 */ /* 0x0001e4000c101906 */
[----:B------:R-:W-:Y:S01]  /*2bf0*/  @!P0 MOV R19, 0x3a83126f ;  /* 0x3a83126f00138802 */ /* 0x000fe20000000f00 */
[----:B------:R-:W-:Y:S02]  /*2c00*/  @!P0 FMUL R5, R11, -0.5 ;  /* 0xbf0000000b058820 */ /* 0x000fe40000400000 */
[----:B------:R-:W-:Y:S01]  /*2c10*/  @!P1 MOV R9, 0x3a83126f ;  /* 0x3a83126f00099802 */ /* 0x000fe20000000f00 */
[----:B------:R1:W-:Y:S01]  /*2c20*/  STG.E desc[UR6][R14.64+0x10], R4 ;  /* 0x000010040e007986 */ /* 0x0003e2000c101906 */
[----:B0-----:R-:W-:-:S03]  /*2c30*/  @!P1 FMUL R3, R2, -0.5 ;  /* 0xbf00000002039820 */ /* 0x001fc60000400000 */
[----:B------:R1:W-:Y:S04]  /*2c40*/  STG.E desc[UR6][R14.64+0x8], R17 ;  /* 0x000008110e007986 */ /* 0x0003e8000c101906 */
[----:B------:R1:W-:Y:S04]  /*2c50*/  STG.E desc[UR6][R14.64+0x14], R11 ;  /* 0x0000140b0e007986 */ /* 0x0003e8000c101906 */
[----:B------:R1:W-:Y:S04]  /*2c60*/  STG.E desc[UR6][R14.64], R0 ;  /* 0x000000000e007986 */ /* 0x0003e8000c101906 */
[----:B------:R1:W-:Y:S04]  /*2c70*/  STG.E desc[UR6][R14.64+0xc], R2 ;  /* 0x00000c020e007986 */ /* 0x0003e8000c101906 */
[----:B------:R1:W-:Y:S04]  /*2c80*/  @!P2 STG.E desc[UR6][R14.64+0x10], R7 ;  /* 0x000010070e00a986 */ /* 0x0003e8000c101906 */
[----:B------:R1:W-:Y:S04]  /*2c90*/  @!P0 STG.E desc[UR6][R14.64+0x8], R19 ;  /* 0x000008130e008986 */ /* 0x0003e8000c101906 */
[----:B------:R1:W-:Y:S04]  /*2ca0*/  @!P0 STG.E desc[UR6][R14.64+0x14], R5 ;  /* 0x000014050e008986 */ /* 0x0003e8000c101906 */
[----:B------:R1:W-:Y:S04]  /*2cb0*/  @!P1 STG.E desc[UR6][R14.64], R9 ;  /* 0x000000090e009986 */ /* 0x0003e8000c101906 */
[----:B------:R1:W-:Y:S01]  /*2cc0*/  @!P1 STG.E desc[UR6][R14.64+0xc], R3 ;  /* 0x00000c030e009986 */ /* 0x0003e2000c101906 */
[----:B------:R-:W-:Y:S05]  /*2cd0*/  @!P1 BRA `(.L_x_67) ;  /* 0x0000000000189947 */ /* 0x000fea0003800000 */
[----:B-1----:R-:W0:Y:S02]  /*2ce0*/  LDC R3, c[0x0][0x398] ;  /* 0x0000e600ff037b82 */ /* 0x002e240000000800 */
[----:B0-----:R-:W-:-:S05]  /*2cf0*/  FADD R3, R3, -0.0010000000474974513054 ;  /* 0xba83126f03037421 */ /* 0x001fca0000000000 */
[----:B------:R-:W-:-:S13]  /*2d00*/  FSETP.GT.AND P1, PT, R0, R3, PT ;  /* 0x000000030000720b */ /* 0x000fda0003f24000 */
[----:B------:R-:W-:Y:S01]  /*2d10*/  @P1 FMUL R5, R2, -0.5 ;  /* 0xbf00000002051820 */ /* 0x000fe20000400000 */
[----:B------:R0:W-:Y:S04]  /*2d20*/  @P1 STG.E desc[UR6][R14.64], R3 ;  /* 0x000000030e001986 */ /* 0x0001e8000c101906 */
[----:B------:R0:W-:Y:S02]  /*2d30*/  @P1 STG.E desc[UR6][R14.64+0xc], R5 ;  /* 0x00000c050e001986 */ /* 0x0001e4000c101906 */
.L_x_67:
[----:B------:R-:W-:Y:S05]  /*2d40*/  BSYNC.RECONVERGENT B0 ;  /* 0x0000000000007941 */ /* 0x000fea0003800200 */
.L_x_66:
[----:B------:R-:W-:Y:S04]  /*2d50*/  BSSY.RECONVERGENT B0, `(.L_x_68) ;  /* 0x0000008000007945 */ /* 0x000fe80003800200 */
[----:B------:R-:W-:Y:S05]  /*2d60*/  @!P2 BRA `(.L_x_69) ;  /* 0x000000000018a947 */ /* 0x000fea0003800000 */
[----:B-1----:R-:W1:Y:S02]  /*2d70*/  LDC R0, c[0x0][0x398] ;  /* 0x0000e600ff007b82 */ /* 0x002e640000000800 */
[----:B-1----:R-:W-:-:S05]  /*2d80*/  FADD R0, R0, -0.0010000000474974513054 ;  /* 0xba83126f00007421 */ /* 0x002fca0000000000 */
[----:B------:R-:W-:-:S13]  /*2d90*/  FSETP.GT.AND P1, PT, R13, R0, PT ;  /* 0x000000000d00720b */ /* 0x000fda0003f24000 */
[----:B0-----:R-:W-:Y:S01]  /*2da0*/  @P1 FMUL R3, R4, -0.5 ;  /* 0xbf00000004031820 */ /* 0x001fe20000400000 */
[----:B------:R2:W-:Y:S04]  /*2db0*/  @P1 STG.E desc[UR6][R14.64+0x4], R0 ;  /* 0x000004000e001986 */ /* 0x0005e8000c101906 */
[----:B------:R2:W-:Y:S02]  /*2dc0*/  @P1 STG.E desc[UR6][R14.64+0x10], R3 ;  /* 0x000010030e001986 */ /* 0x0005e4000c101906 */
.L_x_69:
[----:B------:R-:W-:Y:S05]  /*2dd0*/  BSYNC.RECONVERGENT B0 ;  /* 0x0000000000007941 */ /* 0x000fea0003800200 */
.L_x_68:
[----:B------:R-:W-:Y:S05]  /*2de0*/  @!P0 EXIT ;  /* 0x000000000000894d */ /* 0x000fea0003800000 */
[----:B-12---:R-:W1:Y:S02]  /*2df0*/  LDC R0, c[0x0][0x398] ;  /* 0x0000e600ff007b82 */ /* 0x006e640000000800 */
[----:B-1----:R-:W-:-:S05]  /*2e00*/  FADD R0, R0, -0.0010000000474974513054 ;  /* 0xba83126f00007421 */ /* 0x002fca0000000000 */
[----:B------:R-:W-:-:S13]  /*2e10*/  FSETP.GT.AND P0, PT, R17, R0, PT ;  /* 0x000000001100720b */ /* 0x000fda0003f04000 */
[----:B------:R-:W-:Y:S05]  /*2e20*/  @!P0 EXIT ;  /* 0x000000000000894d */ /* 0x000fea0003800000 */
[----:B------:R-:W-:Y:S01]  /*2e30*/  FMUL R11, R11, -0.5 ;  /* 0xbf0000000b0b7820 */ /* 0x000fe20000400000 */
[----:B------:R-:W-:Y:S04]  /*2e40*/  STG.E desc[UR6][R14.64+0x8], R0 ;  /* 0x000008000e007986 */ /* 0x000fe8000c101906 */
[----:B------:R-:W-:Y:S01]  /*2e50*/  STG.E desc[UR6][R14.64+0x14], R11 ;  /* 0x0000140b0e007986 */ /* 0x000fe2000c101906 */
[----:B------:R-:W-:Y:S05]  /*2e60*/  EXIT ;  /* 0x000000000000794d */ /* 0x000fea0003800000 */
        .weak           $__internal_0_$__cuda_sm20_rcp_rn_f32_slowpath
        .type           $__internal_0_$__cuda_sm20_rcp_rn_f32_slowpath,@function
        .size           $__internal_0_$__cuda_sm20_rcp_rn_f32_slowpath,($__internal_1_$__cuda_sm20_sqrt_rn_f32_slowpath - $__internal_0_$__cuda_sm20_rcp_rn_f32_slowpath)
$__internal_0_$__cuda_sm20_rcp_rn_f32_slowpath:
[----:B------:R-:W-:Y:S01]  /*2e70*/  SHF.L.U32 R0, R12, 0x1, RZ ;  /* 0x000000010c007819 */ /* 0x000fe200000006ff */
[----:B------:R-:W-:Y:S03]  /*2e80*/  BSSY.RECONVERGENT B1, `(.L_x_70) ;  /* 0x0000030000017945 */ /* 0x000fe60003800200 */
[----:B------:R-:W-:-:S04]  /*2e90*/  SHF.R.U32.HI R0, RZ, 0x18, R0 ;  /* 0x00000018ff007819 */ /* 0x000fc80000011600 */
[----:B------:R-:W-:-:S13]  /*2ea0*/  ISETP.NE.U32.AND P0, PT, R0, RZ, PT ;  /* 0x000000ff0000720c */ /* 0x000fda0003f05070 */
[----:B------:R-:W-:Y:S05]  /*2eb0*/  @P0 BRA `(.L_x_71) ;  /* 0x0000000000280947 */ /* 0x000fea0003800000 */
[----:B------:R-:W-:-:S04]  /*2ec0*/  SHF.L.U32 R0, R12, 0x1, RZ ;  /* 0x000000010c007819 */ /* 0x000fc800000006ff */
[----:B------:R-:W-:-:S13]  /*2ed0*/  ISETP.NE.AND P0, PT, R0, RZ, PT ;  /* 0x000000ff0000720c */ /* 0x000fda0003f05270 */
[----:B------:R-:W-:Y:S01]  /*2ee0*/  @P0 FFMA R4, R12, 1.84467440737095516160e+19, RZ ;  /* 0x5f8000000c040823 */ /* 0x000fe200000000ff */
[----:B------:R-:W-:Y:S08]  /*2ef0*/  @!P0 MUFU.RCP R3, R12 ;  /* 0x0000000c00038308 */ /* 0x000ff00000001000 */
[----:B------:R-:W0:Y:S02]  /*2f00*/  @P0 MUFU.RCP R5, R4 ;  /* 0x0000000400050308 */ /* 0x000e240000001000 */
[----:B0-----:R-:W-:-:S04]  /*2f10*/  @P0 FFMA R0, R4, R5, -1 ;  /* 0xbf80000004000423 */ /* 0x001fc80000000005 */
[----:B------:R-:W-:-:S04]  /*2f20*/  @P0 FADD.FTZ R0, -R0, -RZ ;  /* 0x800000ff00000221 */ /* 0x000fc80000010100 */
[----:B------:R-:W-:-:S04]  /*2f30*/  @P0 FFMA R0, R5, R0, R5 ;  /* 0x0000000005000223 */ /* 0x000fc80000000005 */
[----:B------:R-:W-:Y:S01]  /*2f40*/  @P0 FFMA R3, R0, 1.84467440737095516160e+19, RZ ;  /* 0x5f80000000030823 */ /* 0x000fe200000000ff */
[----:B------:R-:W-:Y:S06]  /*2f50*/  BRA `(.L_x_72) ;  /* 0x0000000000887947 */ /* 0x000fec0003800000 */
.L_x_71:
[----:B------:R-:W-:-:S04]  /*2f60*/  IADD3 R3, PT, PT, R0, -0xfd, RZ ;  /* 0xffffff0300037810 */ /* 0x000fc80007ffe0ff */
[----:B------:R-:W-:-:S13]  /*2f70*/  ISETP.GT.U32.AND P0, PT, R3, 0x1, PT ;  /* 0x000000010300780c */ /* 0x000fda0003f04070 */
[----:B------:R-:W-:Y:S05]  /*2f80*/  @P0 BRA `(.L_x_73) ;  /* 0x0000000000780947 */ /* 0x000fea0003800000 */
[----:B------:R-:W-:Y:S01]  /*2f90*/  LOP3.LUT R4, R12, 0x7fffff, RZ, 0xc0, !PT ;  /* 0x007fffff0c047812 */ /* 0x000fe200078ec0ff */
[----:B------:R-:W-:-:S03]  /*2fa0*/  HFMA2 R10, -RZ, RZ, 0, 1.78813934326171875e-07 ;  /* 0x00000003ff0a7431 */ /* 0x000fc600000001ff */
[----:B------:R-:W-:-:S04]  /*2fb0*/  LOP3.LUT R4, R4, 0x3f800000, RZ, 0xfc, !PT ;  /* 0x3f80000004047812 */ /* 0x000fc800078efcff */
[----:B------:R-:W0:Y:S01]  /*2fc0*/  MUFU.RCP R5, R4 ;  /* 0x0000000400057308 */ /* 0x000e220000001000 */
[----:B------:R-:W-:Y:S01]  /*2fd0*/  SHF.L.U32 R13, R10, R3, RZ ;  /* 0x000000030a0d7219 */ /* 0x000fe200000006ff */
[----:B0-----:R-:W-:-:S04]  /*2fe0*/  FFMA R6, R4, R5, -1 ;  /* 0xbf80000004067423 */ /* 0x001fc80000000005 */
[----:B------:R-:W-:-:S04]  /*2ff0*/  FADD.FTZ R6, -R6, -RZ ;  /* 0x800000ff06067221 */ /* 0x000fc80000010100 */
[CCC-:B------:R-:W-:Y:S01]  /*3000*/  FFMA.RM R9, R5.reuse, R6.reuse, R5.reuse ;  /* 0x0000000605097223 */ /* 0x1c0fe20000004005 */
[----:B------:R-:W-:-:S04]  /*3010*/  FFMA.RP R6, R5, R6, R5 ;  /* 0x0000000605067223 */ /* 0x000fc80000008005 */
[C---:B------:R-:W-:Y:S02]  /*3020*/  LOP3.LUT R5, R9.reuse, 0x7fffff, RZ, 0xc0, !PT ;  /* 0x007fffff09057812 */ /* 0x040fe400078ec0ff */
[----:B------:R-:W-:Y:S02]  /*3030*/  FSETP.NEU.FTZ.AND P0, PT, R9, R6, PT ;  /* 0x000000060900720b */ /* 0x000fe40003f1d000 */
[----:B------:R-:W-:Y:S02]  /*3040*/  LOP3.LUT R6, R5, 0x800000, RZ, 0xfc, !PT ;  /* 0x0080000005067812 */ /* 0x000fe400078efcff */
[----:B------:R-:W-:Y:S02]  /*3050*/  SEL R5, RZ, 0xffffffff, !P0 ;  /* 0xffffffffff057807 */ /* 0x000fe40004000000 */
[----:B------:R-:W-:Y:S02]  /*3060*/  LOP3.LUT R4, R13, R6, RZ, 0xc0, !PT ;  /* 0x000000060d047212 */ /* 0x000fe400078ec0ff */
[----:B------:R-:W-:-:S02]  /*3070*/  IADD3 R5, PT, PT, -R5, RZ, RZ ;  /* 0x000000ff05057210 */ /* 0x000fc40007ffe1ff */
[-C--:B------:R-:W-:Y:S02]  /*3080*/  SHF.R.U32.HI R4, RZ, R3.reuse, R4 ;  /* 0x00000003ff047219 */ /* 0x080fe40000011604 */
[----:B------:R-:W-:Y:S02]  /*3090*/  LOP3.LUT P1, RZ, R5, R3, R6, 0xf8, !PT ;  /* 0x0000000305ff7212 */ /* 0x000fe4000782f806 */
[C---:B------:R-:W-:Y:S02]  /*30a0*/  LOP3.LUT P0, RZ, R4.reuse, 0x1, RZ, 0xc0, !PT ;  /* 0x0000000104ff7812 */ /* 0x040fe4000780c0ff */
[----:B------:R-:W-:-:S04]  /*30b0*/  LOP3.LUT P2, RZ, R4, 0x2, RZ, 0xc0, !PT ;  /* 0x0000000204ff7812 */ /* 0x000fc8000784c0ff */
[----:B------:R-:W-:Y:S02]  /*30c0*/  PLOP3.LUT P0, PT, P0, P1, P2, 0xe0, 0x0 ;  /* 0x000000000000781c */ /* 0x000fe40000703c20 */
[----:B------:R-:W-:Y:S02]  /*30d0*/  LOP3.LUT P1, RZ, R12, 0x7fffff, RZ, 0xc0, !PT ;  /* 0x007fffff0cff7812 */ /* 0x000fe4000782c0ff */
[----:B------:R-:W-:-:S04]  /*30e0*/  SEL R3, RZ, 0x1, !P0 ;  /* 0x00000001ff037807 */ /* 0x000fc80004000000 */
[----:B------:R-:W-:-:S04]  /*30f0*/  IADD3 R3, PT, PT, -R3, RZ, RZ ;  /* 0x000000ff03037210 */ /* 0x000fc80007ffe1ff */
[----:B------:R-:W-:Y:S02]  /*3100*/  ISETP.GE.AND P0, PT, R3, RZ, PT ;  /* 0x000000ff0300720c */ /* 0x000fe40003f06270 */
[----:B------:R-:W-:-:S04]  /*3110*/  IADD3 R3, PT, PT, R0, -0xfc, RZ ;  /* 0xffffff0400037810 */ /* 0x000fc80007ffe0ff */
[----:B------:R-:W-:-:S07]  /*3120*/  SHF.R.U32.HI R3, RZ, R3, R6 ;  /* 0x00000003ff037219 */ /* 0x000fce0000011606 */
[----:B------:R-:W-:-:S04]  /*3130*/  @!P0 IADD3 R3, PT, PT, R3, 0x1, RZ ;  /* 0x0000000103038810 */ /* 0x000fc80007ffe0ff */
[----:B------:R-:W-:-:S04]  /*3140*/  @!P1 SHF.L.U32 R3, R3, 0x1, RZ ;  /* 0x0000000103039819 */ /* 0x000fc800000006ff */
[----:B------:R-:W-:Y:S01]  /*3150*/  LOP3.LUT R3, R3, 0x80000000, R12, 0xf8, !PT ;  /* 0x8000000003037812 */ /* 0x000fe200078ef80c */
[----:B------:R-:W-:Y:S06]  /*3160*/  BRA `(.L_x_72) ;  /* 0x0000000000047947 */ /* 0x000fec0003800000 */
.L_x_73:
[----:B------:R0:W1:Y:S02]  /*3170*/  MUFU.RCP R3, R12 ;  /* 0x0000000c00037308 */ /* 0x0000640000001000 */
.L_x_72:
[----:B------:R-:W-:Y:S05]  /*3180*/  BSYNC.RECONVERGENT B1 ;  /* 0x0000000000017941 */ /* 0x000fea0003800200 */
.L_x_70:
[----:B-1----:R-:W-:Y:S01]  /*3190*/  MOV R0, R3 ;  /* 0x0000000300007202 */ /* 0x002fe20000000f00 */
[----:B------:R-:W-:-:S04]  /*31a0*/  HFMA2 R3, -RZ, RZ, 0, 0 ;  /* 0x00000000ff037431 */ /* 0x000fc800000001ff */
[----:B0-----:R-:W-:Y:S05]  /*31b0*/  RET.REL.NODEC R2 `(_Z28compute_forces_and_integrateP8Particleiffff) ;  /* 0xffffffcc02907950 */ /* 0x001fea0003c3ffff */
        .weak           $__internal_1_$__cuda_sm20_sqrt_rn_f32_slowpath
        .type           $__internal_1_$__cuda_sm20_sqrt_rn_f32_slowpath,@function
        .size           $__internal_1_$__cuda_sm20_sqrt_rn_f32_slowpath,($__internal_2_$__cuda_sm3x_div_rn_noftz_f32_slowpath - $__internal_1_$__cuda_sm20_sqrt_rn_f32_slowpath)
$__internal_1_$__cuda_sm20_sqrt_rn_f32_slowpath:
[----:B------:R-:W-:-:S13]  /*31c0*/  LOP3.LUT P1, RZ, R3, 0x7fffffff, RZ, 0xc0, !PT ;  /* 0x7fffffff03ff7812 */ /* 0x000fda000782c0ff */
[----:B------:R-:W-:Y:S01]  /*31d0*/  @!P1 MOV R19, R3 ;  /* 0x0000000300139202 */ /* 0x000fe20000000f00 */
[----:B------:R-:W-:Y:S06]  /*31e0*/  @!P1 BRA `(.L_x_74) ;  /* 0x0000000000409947 */ /* 0x000fec0003800000 */
[----:B------:R-:W-:-:S13]  /*31f0*/  FSETP.GEU.FTZ.AND P1, PT, R3, RZ, PT ;  /* 0x000000ff0300720b */ /* 0x000fda0003f3e000 */
[----:B------:R-:W-:Y:S01]  /*3200*/  @!P1 MOV R19, 0x7fffffff ;  /* 0x7fffffff00139802 */ /* 0x000fe20000000f00 */
[----:B------:R-:W-:Y:S06]  /*3210*/  @!P1 BRA `(.L_x_74) ;  /* 0x0000000000349947 */ /* 0x000fec0003800000 */
[----:B------:R-:W-:-:S13]  /*3220*/  FSETP.GTU.FTZ.AND P1, PT, |R3|, +INF , PT ;  /* 0x7f8000000300780b */ /* 0x000fda0003f3c200 */
[----:B------:R-:W-:Y:S01]  /*3230*/  @P1 FADD.FTZ R19, R3, 1 ;  /* 0x3f80000003131421 */ /* 0x000fe20000010000 */
[----:B------:R-:W-:Y:S06]  /*3240*/  @P1 BRA `(.L_x_74) ;  /* 0x0000000000281947 */ /* 0x000fec0003800000 */
[----:B------:R-:W-:-:S13]  /*3250*/  FSETP.NEU.FTZ.AND P1, PT, |R3|, +INF , PT ;  /* 0x7f8000000300780b */ /* 0x000fda0003f3d200 */
[----:B------:R-:W-:-:S04]  /*3260*/  @P1 FFMA R22, R3, 1.84467440737095516160e+19, RZ ;  /* 0x5f80000003161823 */ /* 0x000fc800000000ff */
[----:B------:R-:W0:Y:S02]  /*3270*/  @P1 MUFU.RSQ R20, R22 ;  /* 0x0000001600141308 */ /* 0x000e240000001400 */
[----:B0-----:R-:W-:Y:S01]  /*3280*/  @P1 FMUL.FTZ R19, R22, R20 ;  /* 0x0000001416131220 */ /* 0x001fe20000410000 */
[----:B------:R-:W-:-:S03]  /*3290*/  @P1 FMUL.FTZ R20, R20, 0.5 ;  /* 0x3f00000014141820 */ /* 0x000fc60000410000 */
[----:B------:R-:W-:-:S04]  /*32a0*/  @P1 FADD.FTZ R18, -R19, -RZ ;  /* 0x800000ff13121221 */ /* 0x000fc80000010100 */
[----:B------:R-:W-:-:S04]  /*32b0*/  @P1 FFMA R18, R19, R18, R22 ;  /* 0x0000001213121223 */ /* 0x000fc80000000016 */
[----:B------:R-:W-:Y:S01]  /*32c0*/  @P1 FFMA R18, R18, R20, R19 ;  /* 0x0000001412121223 */ /* 0x000fe20000000013 */
[----:B------:R-:W-:-:S03]  /*32d0*/  @!P1 MOV R19, R3 ;  /* 0x0000000300139202 */ /* 0x000fc60000000f00 */
[----:B------:R-:W-:-:S07]  /*32e0*/  @P1 FMUL.FTZ R19, R18, 2.3283064365386962891e-10 ;  /* 0x2f80000012131820 */ /* 0x000fce0000410000 */
.L_x_74:
[----:B------:R-:W-:Y:S01]  /*32f0*/  HFMA2 R21, -RZ, RZ, 0, 0 ;  /* 0x00000000ff157431 */ /* 0x000fe200000001ff */
[----:B------:R-:W-:-:S04]  /*3300*/  MOV R20, R0 ;  /* 0x0000000000147202 */ /* 0x000fc80000000f00 */
[----:B------:R-:W-:Y:S05]  /*3310*/  RET.REL.NODEC R20 `(_Z28compute_forces_and_integrateP8Particleiffff) ;  /* 0xffffffcc14387950 */ /* 0x000fea0003c3ffff */
        .weak           $__internal_2_$__cuda_sm3x_div_rn_noftz_f32_slowpath
        .type           $__internal_2_$__cuda_sm3x_div_rn_noftz_f32_slowpath,@function
        .size           $__internal_2_$__cuda_sm3x_div_rn_noftz_f32_slowpath,(.L_x_114 - $__internal_2_$__cuda_sm3x_div_rn_noftz_f32_slowpath)
$__internal_2_$__cuda_sm3x_div_rn_noftz_f32_slowpath:
[----:B------:R-:W-:Y:S01]  /*3320*/  SHF.R.U32.HI R19, RZ, 0x17, R0 ;  /* 0x00000017ff137819 */ /* 0x000fe20000011600 */
[----:B------:R-:W-:Y:S01]  /*3330*/  BSSY.RECONVERGENT B1, `(.L_x_75) ;  /* 0x0000063000017945 */ /* 0x000fe20003800200 */
[----:B------:R-:W-:Y:S02]  /*3340*/  SHF.R.U32.HI R21, RZ, 0x17, R3 ;  /* 0x00000017ff157819 */ /* 0x000fe40000011603 */
[----:B------:R-:W-:Y:S02]  /*3350*/  LOP3.LUT R19, R19, 0xff, RZ, 0xc0, !PT ;  /* 0x000000ff13137812 */ /* 0x000fe400078ec0ff */
[----:B------:R-:W-:Y:S02]  /*3360*/  LOP3.LUT R21, R21, 0xff, RZ, 0xc0, !PT ;  /* 0x000000ff15157812 */ /* 0x000fe400078ec0ff */
[----:B------:R-:W-:Y:S02]  /*3370*/  IADD3 R20, PT, PT, R19, -0x1, RZ ;  /* 0xffffffff13147810 */ /* 0x000fe40007ffe0ff */
[----:B------:R-:W-:-:S02]  /*3380*/  IADD3 R22, PT, PT, R21, -0x1, RZ ;  /* 0xffffffff15167810 */ /* 0x000fc40007ffe0ff */
[----:B------:R-:W-:-:S04]  /*3390*/  ISETP.GT.U32.AND P1, PT, R20, 0xfd, PT ;  /* 0x000000fd1400780c */ /* 0x000fc80003f24070 */
[----:B------:R-:W-:-:S13]  /*33a0*/  ISETP.GT.U32.OR P1, PT, R22, 0xfd, P1 ;  /* 0x000000fd1600780c */ /* 0x000fda0000f24470 */
[----:B------:R-:W-:Y:S01]  /*33b0*/  @!P1 MOV R23, RZ ;  /* 0x000000ff00179202 */ /* 0x000fe20000000f00 */
[----:B------:R-:W-:Y:S06]  /*33c0*/  @!P1 BRA `(.L_x_76) ;  /* 0x00000000005c9947 */ /* 0x000fec0003800000 */
[----:B------:R-:W-:Y:S02]  /*33d0*/  FSETP.GTU.FTZ.AND P1, PT, |R3|, +INF , PT ;  /* 0x7f8000000300780b */ /* 0x000fe40003f3c200 */
[----:B------:R-:W-:-:S04]  /*33e0*/  FSETP.GTU.FTZ.AND P2, PT, |R0|, +INF , PT ;  /* 0x7f8000000000780b */ /* 0x000fc80003f5c200 */
[----:B------:R-:W-:-:S13]  /*33f0*/  PLOP3.LUT P1, PT, P1, P2, PT, 0xf8, 0x8f ;  /* 0x00000000008f781c */ /* 0x000fda0000f25f70 */
[----:B------:R-:W-:Y:S05]  /*3400*/  @P1 BRA `(.L_x_77) ;  /* 0x0000000400501947 */ /* 0x000fea0003800000 */
[----:B------:R-:W-:-:S13]  /*3410*/  LOP3.LUT P1, RZ, R0, 0x7fffffff, R3, 0xc8, !PT ;  /* 0x7fffffff00ff7812 */ /* 0x000fda000782c803 */
[----:B------:R-:W-:Y:S05]  /*3420*/  @!P1 BRA `(.L_x_78) ;  /* 0x0000000400409947 */ /* 0x000fea0003800000 */
[C---:B------:R-:W-:Y:S02]  /*3430*/  FSETP.NEU.FTZ.AND P3, PT, |R3|.reuse, +INF , PT ;  /* 0x7f8000000300780b */ /* 0x040fe40003f7d200 */
[----:B------:R-:W-:Y:S02]  /*3440*/  FSETP.NEU.FTZ.AND P2, PT, |R0|, +INF , PT ;  /* 0x7f8000000000780b */ /* 0x000fe40003f5d200 */
[----:B------:R-:W-:-:S11]  /*3450*/  FSETP.NEU.FTZ.AND P1, PT, |R3|, +INF , PT ;  /* 0x7f8000000300780b */ /* 0x000fd60003f3d200 */
[----:B------:R-:W-:Y:S05]  /*3460*/  @!P2 BRA !P3, `(.L_x_78) ;  /* 0x000000040030a947 */ /* 0x000fea0005800000 */
[----:B------:R-:W-:-:S04]  /*3470*/  LOP3.LUT P3, RZ, R3, 0x7fffffff, RZ, 0xc0, !PT ;  /* 0x7fffffff03ff7812 */ /* 0x000fc8000786c0ff */
[----:B------:R-:W-:-:S13]  /*3480*/  PLOP3.LUT P2, PT, P2, P3, PT, 0x2f, 0xf2 ;  /* 0x0000000000f2781c */ /* 0x000fda0001746577 */
[----:B------:R-:W-:Y:S05]  /*3490*/  @P2 BRA `(.L_x_79) ;  /* 0x00000004001c2947 */ /* 0x000fea0003800000 */
[----:B------:R-:W-:-:S04]  /*34a0*/  LOP3.LUT P2, RZ, R0, 0x7fffffff, RZ, 0xc0, !PT ;  /* 0x7fffffff00ff7812 */ /* 0x000fc8000784c0ff */
[----:B------:R-:W-:-:S13]  /*34b0*/  PLOP3.LUT P1, PT, P1, P2, PT, 0x2f, 0xf2 ;  /* 0x0000000000f2781c */ /* 0x000fda0000f24577 */
[----:B------:R-:W-:Y:S05]  /*34c0*/  @P1 BRA `(.L_x_80) ;  /* 0x0000000400041947 */ /* 0x000fea0003800000 */
[----:B------:R-:W-:Y:S02]  /*34d0*/  ISETP.GE.AND P1, PT, R22, RZ, PT ;  /* 0x000000ff1600720c */ /* 0x000fe40003f26270 */
[----:B------:R-:W-:-:S11]  /*34e0*/  ISETP.GE.AND P2, PT, R20, RZ, PT ;  /* 0x000000ff1400720c */ /* 0x000fd60003f46270 */
[----:B------:R-:W-:Y:S01]  /*34f0*/  @P1 MOV R23, RZ ;  /* 0x000000ff00171202 */ /* 0x000fe20000000f00 */
[----:B------:R-:W-:Y:S01]  /*3500*/  @!P1 FFMA R3, R3, 1.84467440737095516160e+19, RZ ;  /* 0x5f80000003039823 */ /* 0x000fe200000000ff */
[----:B------:R-:W-:Y:S01]  /*3510*/  @!P1 MOV R23, 0xffffffc0 ;  /* 0xffffffc000179802 */ /* 0x000fe20000000f00 */
[----:B------:R-:W-:-:S03]  /*3520*/  @!P2 FFMA R0, R0, 1.84467440737095516160e+19, RZ ;  /* 0x5f8000000000a823 */ /* 0x000fc600000000ff */
[----:B------:R-:W-:-:S07]  /*3530*/  @!P2 IADD3 R23, PT, PT, R23, 0x40, RZ ;  /* 0x000000401717a810 */ /* 0x000fce0007ffe0ff */
.L_x_76:
[----:B------:R-:W-:Y:S01]  /*3540*/  LEA R27, R19, 0xc0800000, 0x17 ;  /* 0xc0800000131b7811 */ /* 0x000fe200078eb8ff */
[----:B------:R-:W-:Y:S01]  /*3550*/  BSSY.RECONVERGENT B2, `(.L_x_81) ;  /* 0x0000036000027945 */ /* 0x000fe20003800200 */
[----:B------:R-:W-:Y:S02]  /*3560*/  IADD3 R22, PT, PT, R21, -0x7f, RZ ;  /* 0xffffff8115167810 */ /* 0x000fe40007ffe0ff */
[----:B------:R-:W-:-:S03]  /*3570*/  IADD3 R27, PT, PT, -R27, R0, RZ ;  /* 0x000000001b1b7210 */ /* 0x000fc60007ffe1ff */
[C---:B------:R-:W-:Y:S01]  /*3580*/  IMAD R3, R22.reuse, -0x800000, R3 ;  /* 0xff80000016037824 */ /* 0x040fe200078e0203 */
[----:B------:R0:W1:Y:S01]  /*3590*/  MUFU.RCP R0, R27 ;  /* 0x0000001b00007308 */ /* 0x0000620000001000 */
[----:B------:R-:W-:-:S04]  /*35a0*/  IADD3 R22, PT, PT, R22, 0x7f, -R19 ;  /* 0x0000007f16167810 */ /* 0x000fc80007ffe813 */
[----:B------:R-:W-:Y:S01]  /*35b0*/  IADD3 R22, PT, PT, R22, R23, RZ ;  /* 0x0000001716167210 */ /* 0x000fe20007ffe0ff */
[----:B0-----:R-:W-:-:S04]  /*35c0*/  FADD.FTZ R27, -R27, -RZ ;  /* 0x800000ff1b1b7221 */ /* 0x001fc80000010100 */
[----:B-1----:R-:W-:-:S04]  /*35d0*/  FFMA R21, R0, R27, 1 ;  /* 0x3f80000000157423 */ /* 0x002fc8000000001b */
[----:B------:R-:W-:-:S04]  /*35e0*/  FFMA R0, R0, R21, R0 ;  /* 0x0000001500007223 */ /* 0x000fc80000000000 */
[----:B------:R-:W-:-:S04]  /*35f0*/  FFMA R20, R3, R0, RZ ;  /* 0x0000000003147223 */ /* 0x000fc800000000ff */
[----:B------:R-:W-:-:S04]  /*3600*/  FFMA R19, R27, R20, R3 ;  /* 0x000000141b137223 */ /* 0x000fc80000000003 */
[----:B------:R-:W-:-:S04]  /*3610*/  FFMA R20, R0, R19, R20 ;  /* 0x0000001300147223 */ /* 0x000fc80000000014 */
[----:B------:R-:W-:-:S04]  /*3620*/  FFMA R19, R27, R20, R3 ;  /* 0x000000141b137223 */ /* 0x000fc80000000003 */
[----:B------:R-:W-:-:S05]  /*3630*/  FFMA R3, R0, R19, R20 ;  /* 0x0000001300037223 */ /* 0x000fca0000000014 */
[----:B------:R-:W-:-:S04]  /*3640*/  SHF.R.U32.HI R21, RZ, 0x17, R3 ;  /* 0x00000017ff157819 */ /* 0x000fc80000011603 */
[----:B------:R-:W-:-:S04]  /*3650*/  LOP3.LUT R21, R21, 0xff, RZ, 0xc0, !PT ;  /* 0x000000ff15157812 */ /* 0x000fc800078ec0ff */
[----:B------:R-:W-:-:S04]  /*3660*/  IADD3 R21, PT, PT, R21, R22, RZ ;  /* 0x0000001615157210 */ /* 0x000fc80007ffe0ff */
[----:B------:R-:W-:-:S04]  /*3670*/  IADD3 R23, PT, PT, R21, -0x1, RZ ;  /* 0xffffffff15177810 */ /* 0x000fc80007ffe0ff */
[----:B------:R-:W-:-:S13]  /*3680*/  ISETP.GE.U32.AND P1, PT, R23, 0xfe, PT ;  /* 0x000000fe1700780c */ /* 0x000fda0003f26070 */
[----:B------:R-:W-:Y:S05]  /*3690*/  @!P1 BRA `(.L_x_82) ;  /* 0x0000000000809947 */ /* 0x000fea0003800000 */
[----:B------:R-:W-:-:S13]  /*36a0*/  ISETP.GT.AND P1, PT, R21, 0xfe, PT ;  /* 0x000000fe1500780c */ /* 0x000fda0003f24270 */
[----:B------:R-:W-:Y:S05]  /*36b0*/  @P1 BRA `(.L_x_83) ;  /* 0x00000000006c1947 */ /* 0x000fea0003800000 */
[----:B------:R-:W-:-:S13]  /*36c0*/  ISETP.GE.AND P1, PT, R21, 0x1, PT ;  /* 0x000000011500780c */ /* 0x000fda0003f26270 */
[----:B------:R-:W-:Y:S05]  /*36d0*/  @P1 BRA `(.L_x_84) ;  /* 0x0000000000741947 */ /* 0x000fea0003800000 */
[----:B------:R-:W-:Y:S02]  /*36e0*/  ISETP.GE.AND P1, PT, R21, -0x18, PT ;  /* 0xffffffe81500780c */ /* 0x000fe40003f26270 */
[----:B------:R-:W-:-:S11]  /*36f0*/  LOP3.LUT R3, R3, 0x80000000, RZ, 0xc0, !PT ;  /* 0x8000000003037812 */ /* 0x000fd600078ec0ff */
[----:B------:R-:W-:Y:S05]  /*3700*/  @!P1 BRA `(.L_x_84) ;  /* 0x0000000000689947 */ /* 0x000fea0003800000 */
[CCC-:B------:R-:W-:Y:S01]  /*3710*/  FFMA.RZ R22, R0.reuse, R19.reuse, R20.reuse ;  /* 0x0000001300167223 */ /* 0x1c0fe2000000c014 */
[CCC-:B------:R-:W-:Y:S01]  /*3720*/  FFMA.RP R23, R0.reuse, R19.reuse, R20.reuse ;  /* 0x0000001300177223 */ /* 0x1c0fe20000008014 */
[----:B------:R-:W-:Y:S01]  /*3730*/  FFMA.RM R0, R0, R19, R20 ;  /* 0x0000001300007223 */ /* 0x000fe20000004014 */
[C---:B------:R-:W-:Y:S02]  /*3740*/  IADD3 R19, PT, PT, R21.reuse, 0x20, RZ ;  /* 0x0000002015137810 */ /* 0x040fe40007ffe0ff */
[----:B------:R-:W-:Y:S02]  /*3750*/  LOP3.LUT R20, R22, 0x7fffff, RZ, 0xc0, !PT ;  /* 0x007fffff16147812 */ /* 0x000fe400078ec0ff */
[C---:B------:R-:W-:Y:S02]  /*3760*/  ISETP.NE.AND P3, PT, R21.reuse, RZ, PT ;  /* 0x000000ff1500720c */ /* 0x040fe40003f65270 */
[----:B------:R-:W-:Y:S02]  /*3770*/  LOP3.LUT R20, R20, 0x800000, RZ, 0xfc, !PT ;  /* 0x0080000014147812 */ /* 0x000fe400078efcff */
[----:B------:R-:W-:-:S02]  /*3780*/  ISETP.NE.AND P2, PT, R21, RZ, PT ;  /* 0x000000ff1500720c */ /* 0x000fc40003f45270 */
[----:B------:R-:W-:Y:S02]  /*3790*/  IADD3 R21, PT, PT, -R21, RZ, RZ ;  /* 0x000000ff15157210 */ /* 0x000fe40007ffe1ff */
[----:B------:R-:W-:Y:S02]  /*37a0*/  SHF.L.U32 R19, R20, R19, RZ ;  /* 0x0000001314137219 */ /* 0x000fe400000006ff */
[----:B------:R-:W-:Y:S02]  /*37b0*/  FSETP.NEU.FTZ.AND P1, PT, R23, R0, PT ;  /* 0x000000001700720b */ /* 0x000fe40003f3d000 */
[----:B------:R-:W-:Y:S02]  /*37c0*/  SEL R21, R21, RZ, P3 ;  /* 0x000000ff15157207 */ /* 0x000fe40001800000 */
[----:B------:R-:W-:Y:S02]  /*37d0*/  ISETP.NE.AND P2, PT, R19, RZ, P2 ;  /* 0x000000ff1300720c */ /* 0x000fe40001745270 */
[----:B------:R-:W-:-:S02]  /*37e0*/  SHF.R.U32.HI R21, RZ, R21, R20 ;  /* 0x00000015ff157219 */ /* 0x000fc40000011614 */
[----:B------:R-:W-:Y:S02]  /*37f0*/  PLOP3.LUT P1, PT, P1, P2, PT, 0xf8, 0x8f ;  /* 0x00000000008f781c */ /* 0x000fe40000f25f70 */
[----:B------:R-:W-:Y:S02]  /*3800*/  SHF.R.U32.HI R19, RZ, 0x1, R21 ;  /* 0x00000001ff137819 */ /* 0x000fe40000011615 */
[----:B------:R-:W-:-:S04]  /*3810*/  SEL R0, RZ, 0x1, !P1 ;  /* 0x00000001ff007807 */ /* 0x000fc80004800000 */
[----:B------:R-:W-:-:S04]  /*3820*/  LOP3.LUT R0, R0, 0x1, R19, 0xf8, !PT ;  /* 0x0000000100007812 */ /* 0x000fc800078ef813 */
[----:B------:R-:W-:-:S04]  /*3830*/  LOP3.LUT R0, R0, R21, RZ, 0xc0, !PT ;  /* 0x0000001500007212 */ /* 0x000fc800078ec0ff */
[----:B------:R-:W-:-:S04]  /*3840*/  IADD3 R0, PT, PT, R19, R0, RZ ;  /* 0x0000000013007210 */ /* 0x000fc80007ffe0ff */
[----:B------:R-:W-:Y:S01]  /*3850*/  LOP3.LUT R3, R0, R3, RZ, 0xfc, !PT ;  /* 0x0000000300037212 */ /* 0x000fe200078efcff */
[----:B------:R-:W-:Y:S06]  /*3860*/  BRA `(.L_x_84) ;  /* 0x0000000000107947 */ /* 0x000fec0003800000 */
.L_x_83:
[----:B------:R-:W-:-:S04]  /*3870*/  LOP3.LUT R3, R3, 0x80000000, RZ, 0xc0, !PT ;  /* 0x8000000003037812 */ /* 0x000fc800078ec0ff */
[----:B------:R-:W-:Y:S01]  /*3880*/  LOP3.LUT R3, R3, 0x7f800000, RZ, 0xfc, !PT ;  /* 0x7f80000003037812 */ /* 0x000fe200078efcff */
[----:B------:R-:W-:Y:S06]  /*3890*/  BRA `(.L_x_84) ;  /* 0x0000000000047947 */ /* 0x000fec0003800000 */
.L_x_82:
[----:B------:R-:W-:-:S07]  /*38a0*/  LEA R3, R22, R3, 0x17 ;  /* 0x0000000316037211 */ /* 0x000fce00078eb8ff */
.L_x_84:
[----:B------:R-:W-:Y:S05]  /*38b0*/  BSYNC.RECONVERGENT B2 ;  /* 0x0000000000027941 */ /* 0x000fea0003800200 */
.L_x_81:
[----:B------:R-:W-:Y:S01]  /*38c0*/  MOV R0, R3 ;  /* 0x0000000300007202 */ /* 0x000fe20000000f00 */
[----:B------:R-:W-:Y:S06]  /*38d0*/  BRA `(.L_x_85) ;  /* 0x0000000000207947 */ /* 0x000fec0003800000 */
.L_x_80:
[----:B------:R-:W-:-:S04]  /*38e0*/  LOP3.LUT R0, R0, 0x80000000, R3, 0x48, !PT ;  /* 0x8000000000007812 */ /* 0x000fc800078e4803 */
[----:B------:R-:W-:Y:S01]  /*38f0*/  LOP3.LUT R0, R0, 0x7f800000, RZ, 0xfc, !PT ;  /* 0x7f80000000007812 */ /* 0x000fe200078efcff */
[----:B------:R-:W-:Y:S06]  /*3900*/  BRA `(.L_x_85) ;  /* 0x0000000000147947 */ /* 0x000fec0003800000 */
.L_x_79:
[----:B------:R-:W-:Y:S01]  /*3910*/  LOP3.LUT R0, R0, 0x80000000, R3, 0x48, !PT ;  /* 0x8000000000007812 */ /* 0x000fe200078e4803 */
[----:B------:R-:W-:Y:S06]  /*3920*/  BRA `(.L_x_85) ;  /* 0x00000000000c7947 */ /* 0x000fec0003800000 */
.L_x_78:
[----:B------:R-:W0:Y:S01]  /*3930*/  MUFU.RSQ R0, -QNAN ;  /* 0xffc0000000007908 */ /* 0x000e220000001400 */
[----:B------:R-:W-:Y:S05]  /*3940*/  BRA `(.L_x_85) ;  /* 0x0000000000047947 */ /* 0x000fea0003800000 */
.L_x_77:
[----:B------:R-:W-:-:S07]  /*3950*/  FADD.FTZ R0, R3, R0 ;  /* 0x0000000003007221 */ /* 0x000fce0000010000 */
.L_x_85:
[----:B------:R-:W-:Y:S05]  /*3960*/  BSYNC.RECONVERGENT B1 ;  /* 0x0000000000017941 */ /* 0x000fea0003800200 */
.L_x_75:
[----:B------:R-:W-:-:S04]  /*3970*/  HFMA2 R19, -RZ, RZ, 0, 0 ;  /* 0x00000000ff137431 */ /* 0x000fc800000001ff */
[----:B0-----:R-:W-:Y:S05]  /*3980*/  RET.REL.NODEC R18 `(_Z28compute_forces_and_integrateP8Particleiffff) ;  /* 0xffffffc4129c7950 */ /* 0x001fea0003c3ffff */
.L_x_86:
[----:B------:R-:W-:-:S00]  /*3990*/  BRA `(.L_x_86) ;  /* 0xfffffffc00fc7947 */ /* 0x000fc0000383ffff */
[----:B------:R-:W-:-:S00]  /*39a0*/  NOP ;  /* 0x0000000000007918 */ /* 0x000fc00000000000 */
        /* <DEDUP_REMOVED lines=13> */
.L_x_114:


//--------------------- .text._Z24compute_density_pressureP8Particleiffff --------------------------
	.section	.text._Z24compute_density_pressureP8Particleiffff,"ax",@progbits
	.align	128
        .global         _Z24compute_density_pressureP8Particleiffff
        .type           _Z24compute_density_pressureP8Particleiffff,@function
        .size           _Z24compute_density_pressureP8Particleiffff,(.L_x_115 - _Z24compute_density_pressureP8Particleiffff)
        .other          _Z24compute_density_pressureP8Particleiffff,@"STO_CUDA_ENTRY STV_DEFAULT"
_Z24compute_density_pressureP8Particleiffff:
.text._Z24compute_density_pressureP8Particleiffff:
[----:B------:R-:W-:Y:S01]  /*0000*/  LDC R1, c[0x0][0x37c] ;  /* 0x0000df00ff017b82 */ /* 0x000fe20000000800 */
[----:B------:R-:W0:Y:S07]  /*0010*/  S2R R0, SR_TID.X ;  /* 0x0000000000007919 */ /* 0x000e2e0000002100 */
[----:B------:R-:W0:Y:S01]  /*0020*/  S2UR UR4, SR_CTAID.X ;  /* 0x00000000000479c3 */ /* 0x000e220000002500 */
[----:B------:R-:W1:Y:S07]  /*0030*/  LDCU UR9, c[0x0][0x388] ;  /* 0x00007100ff0977ac */ /* 0x000e6e0008000800 */
[----:B------:R-:W0:Y:S02]  /*0040*/  LDC R3, c[0x0][0x360] ;  /* 0x0000d800ff037b82 */ /* 0x000e240000000800 */
[----:B0-----:R-:W-:-:S05]  /*0050*/  IMAD R3, R3, UR4, R0 ;  /* 0x0000000403037c24 */ /* 0x001fca000f8e0200 */
[----:B-1----:R-:W-:-:S13]  /*0060*/  ISETP.GE.AND P0, PT, R3, UR9, PT ;  /* 0x0000000903007c0c */ /* 0x002fda000bf06270 */
[----:B------:R-:W-:Y:S05]  /*0070*/  @P0 EXIT ;  /* 0x000000000000094d */ /* 0x000fea0003800000 */
[----:B------:R-:W0:Y:S01]  /*0080*/  LDC.64 R4, c[0x0][0x380] ;  /* 0x0000e000ff047b82 */ /* 0x000e220000000a00 */
[----:B------:R-:W1:Y:S01]  /*0090*/  LDCU.64 UR10, c[0x0][0x358] ;  /* 0x00006b00ff0a77ac */ /* 0x000e620008000a00 */
[----:B0-----:R-:W-:-:S05]  /*00a0*/  IMAD.WIDE R4, R3, 0x24, R4 ;  /* 0x0000002403047825 */ /* 0x001fca00078e0204 */
[----:B-1----:R-:W2:Y:S02]  /*00b0*/  LDG.E R0, desc[UR10][R4.64+0x20] ;  /* 0x0000200a04007981 */ /* 0x002ea4000c1e1900 */
[----:B--2---:R-:W-:-:S13]  /*00c0*/  ISETP.NE.AND P0, PT, R0, 0x1, PT ;  /* 0x000000010000780c */ /* 0x004fda0003f05270 */
[----:B------:R-:W-:Y:S05]  /*00d0*/  @!P0 EXIT ;  /* 0x000000000000894d */ /* 0x000fea0003800000 */
[----:B------:R-:W-:Y:S01]  /*00e0*/  UISETP.GE.AND UP0, UPT, UR9, 0x1, UPT ;  /* 0x000000010900788c */ /* 0x000fe2000bf06270 */
[----:B------:R-:W-:-:S08]  /*00f0*/  HFMA2 R9, -RZ, RZ, 0, 0 ;  /* 0x00000000ff097431 */ /* 0x000fd000000001ff */
[----:B------:R-:W-:Y:S05]  /*0100*/  BRA.U !UP0, `(.L_x_87) ;  /* 0x0000002108d87547 */ /* 0x000fea000b800000 */
[----:B------:R0:W5:Y:S01]  /*0110*/  LDG.E R2, desc[UR10][R4.64] ;  /* 0x0000000a04027981 */ /* 0x000162000c1e1900 */
[----:B------:R-:W1:Y:S03]  /*0120*/  LDC R0, c[0x0][0x38c] ;  /* 0x0000e300ff007b82 */ /* 0x000e660000000800 */
[----:B------:R0:W5:Y:S04]  /*0130*/  LDG.E R6, desc[UR10][R4.64+0x4] ;  /* 0x0000040a04067981 */ /* 0x000168000c1e1900 */
[----:B------:R0:W5:Y:S01]  /*0140*/  LDG.E R7, desc[UR10][R4.64+0x8] ;  /* 0x0000080a04077981 */ /* 0x000162000c1e1900 */
[----:B------:R-:W-:Y:S01]  /*0150*/  MOV R13, 0x3a2c32e4 ;  /* 0x3a2c32e4000d7802 */ /* 0x000fe20000000f00 */
[C---:B-1----:R-:W-:Y:S01]  /*0160*/  FMUL R3, |R0|.reuse, 16777216 ;  /* 0x4b80000000037820 */ /* 0x042fe20000400200 */
[----:B------:R-:W-:-:S02]  /*0170*/  FSETP.GEU.AND P0, PT, |R0|, 1.175494350822287508e-38, PT ;  /* 0x008000000000780b */ /* 0x000fc40003f0e200 */
        /* <DEDUP_REMOVED lines=10> */
[----:B------:R-:W1:Y:S01]  /*0220*/  MUFU.RCP R10, R10 ;  /* 0x0000000a000a7308 */ /* 0x000e620000001000 */
[----:B------:R-:W-:Y:S02]  /*0230*/  FFMA R8, R8, 1.1920928955078125e-07, R3 ;  /* 0x3400000008087823 */ /* 0x000fe40000000003 */
[----:B-1----:R-:W-:-:S04]  /*0240*/  FMUL R11, R10, R11 ;  /* 0x0000000b0a0b7220 */ /* 0x002fc80000400000 */
[----:B------:R-:W-:Y:S01]  /*0250*/  FADD R3, R9, -R11 ;  /* 0x8000000b09037221 */ /* 0x000fe20000000000 */
[----:B------:R-:W-:-:S03]  /*0260*/  FMUL R12, R11, R11 ;  /* 0x0000000b0b0c7220 */ /* 0x000fc60000400000 */
[----:B------:R-:W-:Y:S01]  /*0270*/  FADD R14, R3, R3 ;  /* 0x00000003030e7221 */ /* 0x000fe20000000000 */
[----:B------:R-:W-:Y:S01]  /*0280*/  FFMA R3, R11, 1.4426950216293334961, R8 ;  /* 0x3fb8aa3b0b037823 */ /* 0x000fe20000000008 */
[----:B------:R-:W-:Y:S02]  /*0290*/  FFMA R13, R12, R13, 0.0032181653659790754318 ;  /* 0x3b52e7db0c0d7423 */ /* 0x000fe4000000000d */
[----:B------:R-:W-:Y:S01]  /*02a0*/  FFMA R9, R9, -R11, R14 ;  /* 0x8000000b09097223 */ /* 0x000fe2000000000e */
[----:B------:R-:W-:Y:S01]  /*02b0*/  FADD R8, R8, -R3 ;  /* 0x8000000308087221 */ /* 0x000fe20000000000 */
[----:B------:R-:W-:Y:S02]  /*02c0*/  FFMA R13, R12, R13, 0.018033718690276145935 ;  /* 0x3c93bb730c0d7423 */ /* 0x000fe4000000000d */
[----:B------:R-:W-:Y:S01]  /*02d0*/  FMUL R9, R10, R9 ;  /* 0x000000090a097220 */ /* 0x000fe20000400000 */
[----:B------:R-:W-:Y:S01]  /*02e0*/  FFMA R8, R11, 1.4426950216293334961, R8 ;  /* 0x3fb8aa3b0b087823 */ /* 0x000fe20000000008 */
        /* <DEDUP_REMOVED lines=10> */
[----:B------:R-:W1:Y:S01]  /*0390*/  FRND R10, R9 ;  /* 0x00000009000a7307 */ /* 0x000e620000201000 */
[----:B------:R-:W-:Y:S01]  /*03a0*/  FADD R3, R12, -R3 ;  /* 0x800000030c037221 */ /* 0x000fe20000000000 */
[----:B------:R-:W-:Y:S01]  /*03b0*/  FFMA R8, R8, 9, -R9 ;  /* 0x4110000008087823 */ /* 0x000fe20000000809 */
[----:B------:R-:W-:Y:S02]  /*03c0*/  MOV R12, 0x391fcb8e ;  /* 0x391fcb8e000c7802 */ /* 0x000fe40000000f00 */
[----:B------:R-:W-:Y:S01]  /*03d0*/  FSETP.GT.AND P1, PT, |R9|, 152, PT ;  /* 0x431800000900780b */ /* 0x000fe20003f24200 */
[----:B------:R-:W-:Y:S01]  /*03e0*/  FFMA R3, R3, 9, R8 ;  /* 0x4110000003037823 */ /* 0x000fe20000000008 */
[C---:B------:R-:W-:Y:S01]  /*03f0*/  FSETP.GEU.AND P2, PT, R9.reuse, RZ, PT ;  /* 0x000000ff0900720b */ /* 0x040fe20003f4e000 */
[----:B------:R-:W2:Y:S01]  /*0400*/  F2I.NTZ R11, R9 ;  /* 0x00000009000b7305 */ /* 0x000ea20000203100 */
[----:B-1----:R-:W-:Y:S01]  /*0410*/  FADD R8, R9, -R10 ;  /* 0x8000000a09087221 */ /* 0x002fe20000000000 */
[----:B------:R-:W-:-:S03]  /*0420*/  FSETP.GT.AND P0, PT, R10, RZ, PT ;  /* 0x000000ff0a00720b */ /* 0x000fc60003f04000 */
[----:B------:R-:W-:Y:S01]  /*0430*/  FADD R3, R3, R8 ;  /* 0x0000000803037221 */ /* 0x000fe20000000000 */
[----:B------:R-:W-:Y:S02]  /*0440*/  SEL R10, RZ, 0x83000000, P0 ;  /* 0x83000000ff0a7807 */ /* 0x000fe40000000000 */
[----:B------:R-:W-:Y:S01]  /*0450*/  FSETP.NEU.AND P0, PT, |R0|, +INF , PT ;  /* 0x7f8000000000780b */ /* 0x000fe20003f0d200 */
[----:B------:R-:W-:-:S03]  /*0460*/  FFMA R8, R3, R12, 0.0013391353422775864601 ;  /* 0x3aaf85ed03087423 */ /* 0x000fc6000000000c */
[----:B------:R-:W-:Y:S01]  /*0470*/  FSETP.EQ.OR P0, PT, R0, RZ, !P0 ;  /* 0x000000ff0000720b */ /* 0x000fe20004702400 */
[----:B------:R-:W-:-:S04]  /*0480*/  FFMA R8, R3, R8, 0.0096188392490148544312 ;  /* 0x3c1d985603087423 */ /* 0x000fc80000000008 */
[----:B------:R-:W-:-:S04]  /*0490*/  FFMA R8, R3, R8, 0.055503588169813156128 ;  /* 0x3d6357bb03087423 */ /* 0x000fc80000000008 */
[----:B------:R-:W-:-:S04]  /*04a0*/  FFMA R8, R3, R8, 0.24022644758224487305 ;  /* 0x3e75fdec03087423 */ /* 0x000fc80000000008 */
[----:B------:R-:W-:-:S04]  /*04b0*/  FFMA R8, R3, R8, 0.69314718246459960938 ;  /* 0x3f31721803087423 */ /* 0x000fc80000000008 */
[----:B------:R-:W-:Y:S01]  /*04c0*/  FFMA R8, R3, R8, 1 ;  /* 0x3f80000003087423 */ /* 0x000fe20000000008 */
[----:B------:R-:W-:Y:S02]  /*04d0*/  IADD3 R3, PT, PT, R10, 0x7f000000, RZ ;  /* 0x7f0000000a037810 */ /* 0x000fe40007ffe0ff */
[----:B--2---:R-:W-:-:S03]  /*04e0*/  LEA R10, R11, -R10, 0x17 ;  /* 0x8000000a0b0a7211 */ /* 0x004fc600078eb8ff */
[----:B------:R-:W-:Y:S01]  /*04f0*/  FMUL R3, R8, R3 ;  /* 0x0000000308037220 */ /* 0x000fe20000400000 */
[----:B------:R-:W-:-:S03]  /*0500*/  FMUL R8, R0, R0 ;  /* 0x0000000000087220 */ /* 0x000fc60000400000 */
[----:B------:R-:W-:Y:S01]  /*0510*/  FMUL R13, R3, R10 ;  /* 0x0000000a030d7220 */ /* 0x000fe20000400000 */
[----:B------:R-:W-:Y:S01]  /*0520*/  @P1 FSEL R13, RZ, +INF , !P2 ;  /* 0x7f800000ff0d1808 */ /* 0x000fe20005000000 */
[----:B0-----:R-:W-:Y:S06]  /*0530*/  @P3 BRA `(.L_x_88) ;  /* 0x00000008004c3947 */ /* 0x001fec0003800000 */
[----:B------:R-:W-:Y:S01]  /*0540*/  UISETP.GE.U32.AND UP1, UPT, UR9, 0x4, UPT ;  /* 0x000000040900788c */ /* 0x000fe2000bf26070 */
[----:B------:R-:W-:Y:S01]  /*0550*/  HFMA2 R9, -RZ, RZ, 0, 0 ;  /* 0x00000000ff097431 */ /* 0x000fe200000001ff */
[----:B------:R-:W-:Y:S01]  /*0560*/  ULOP3.LUT UR8, UR9, 0x3, URZ, 0xc0, !UPT ;  /* 0x0000000309087892 */ /* 0x000fe2000f8ec0ff */
[----:B------:R-:W-:-:S03]  /*0570*/  UMOV UR4, URZ ;  /* 0x000000ff00047c82 */ /* 0x000fc60008000000 */
[----:B------:R-:W-:-:S03]  /*0580*/  UISETP.NE.AND UP0, UPT, UR8, URZ, UPT ;  /* 0x000000ff0800728c */ /* 0x000fc6000bf05270 */
[----:B------:R-:W-:Y:S08]  /*0590*/  BRA.U !UP1, `(.L_x_89) ;  /* 0x0000000509947547 */ /* 0x000ff0000b800000 */
[----:B------:R-:W0:Y:S01]  /*05a0*/  LDCU.64 UR6, c[0x0][0x380] ;  /* 0x00007000ff0677ac */ /* 0x000e220008000a00 */
[----:B------:R-:W-:Y:S01]  /*05b0*/  MOV R9, RZ ;  /* 0x000000ff00097202 */ /* 0x000fe20000000f00 */
[----:B------:R-:W-:Y:S02]  /*05c0*/  ULOP3.LUT UR4, UR9, 0x7ffffffc, URZ, 0xc0, !UPT ;  /* 0x7ffffffc09047892 */ /* 0x000fe4000f8ec0ff */
[----:B0-----:R-:W-:-:S04]  /*05d0*/  UIADD3 UR5, UP1, UPT, UR6, 0x48, URZ ;  /* 0x0000004806057890 */ /* 0x001fc8000ff3e0ff */
[----:B------:R-:W-:Y:S02]  /*05e0*/  UIADD3.X UR6, UPT, UPT, URZ, UR7, URZ, UP1, !UPT ;  /* 0x00000007ff067290 */ /* 0x000fe40008ffe4ff */
[----:B------:R-:W-:Y:S01]  /*05f0*/  MOV R10, UR5 ;  /* 0x00000005000a7c02 */ /* 0x000fe20008000f00 */
[----:B------:R-:W-:-:S03]  /*0600*/  UIADD3 UR7, UPT, UPT, -UR4, URZ, URZ ;  /* 0x000000ff04077290 */ /* 0x000fc6000fffe1ff */
[----:B------:R-:W-:-:S09]  /*0610*/  MOV R11, UR6 ;  /* 0x00000006000b7c02 */ /* 0x000fd20008000f00 */
.L_x_90:
[----:B------:R-:W2:Y:S04]  /*0620*/  LDG.E R21, desc[UR10][R10.64+-0x44] ;  /* 0xffffbc0a0a157981 */ /* 0x000ea8000c1e1900 */
[----:B------:R-:W3:Y:S04]  /*0630*/  LDG.E R13, desc[UR10][R10.64+-0x48] ;  /* 0xffffb80a0a0d7981 */ /* 0x000ee8000c1e1900 */
[----:B------:R-:W4:Y:S04]  /*0640*/  LDG.E R16, desc[UR10][R10.64+-0x40] ;  /* 0xffffc00a0a107981 */ /* 0x000f28000c1e1900 */
        /* <DEDUP_REMOVED lines=8> */
[----:B------:R-:W4:Y:S01]  /*06d0*/  LDG.E R0, desc[UR10][R10.64+0x2c] ;  /* 0x00002c0a0a007981 */ /* 0x000f22000c1e1900 */
[----:B--2--5:R-:W-:Y:S01]  /*06e0*/  FADD R21, R6, -R21 ;  /* 0x8000001506157221 */ /* 0x024fe20000000000 */
[----:B---3--:R-:W-:-:S03]  /*06f0*/  FADD R13, R2, -R13 ;  /* 0x8000000d020d7221 */ /* 0x008fc60000000000 */
[----:B------:R-:W-:Y:S01]  /*0700*/  FMUL R18, R21, R21 ;  /* 0x0000001515127220 */ /* 0x000fe20000400000 */
[----:B----4-:R-:W-:-:S03]  /*0710*/  FADD R16, R7, -R16 ;  /* 0x8000001007107221 */ /* 0x010fc60000000000 */
[----:B------:R-:W-:-:S04]  /*0720*/  FFMA R13, R13, R13, R18 ;  /* 0x0000000d0d0d7223 */ /* 0x000fc80000000012 */
[----:B------:R-:W-:Y:S01]  /*0730*/  FFMA R13, R16, R16, R13 ;  /* 0x00000010100d7223 */ /* 0x000fe2000000000d */
[----:B------:R-:W-:Y:S01]  /*0740*/  FADD R25, R6, -R25 ;  /* 0x8000001906197221 */ /* 0x000fe20000000000 */
[----:B------:R-:W-:-:S03]  /*0750*/  FADD R23, R2, -R23 ;  /* 0x8000001702177221 */ /* 0x000fc60000000000 */
[----:B------:R-:W-:Y:S01]  /*0760*/  FSETP.GEU.AND P4, PT, R13, R8, PT ;  /* 0x000000080d00720b */ /* 0x000fe20003f8e000 */
[----:B------:R-:W-:Y:S01]  /*0770*/  FMUL R16, R25, R25 ;  /* 0x0000001919107220 */ /* 0x000fe20000400000 */
[----:B------:R-:W-:-:S03]  /*0780*/  FADD R14, R7, -R14 ;  /* 0x8000000e070e7221 */ /* 0x000fc60000000000 */
[----:B------:R-:W-:Y:S01]  /*0790*/  FFMA R23, R23, R23, R16 ;  /* 0x0000001717177223 */ /* 0x000fe20000000010 */
[----:B------:R-:W-:Y:S01]  /*07a0*/  FADD R19, R6, -R19 ;  /* 0x8000001306137221 */ /* 0x000fe20000000000 */
[----:B------:R-:W-:Y:S02]  /*07b0*/  FADD R16, R2, -R17 ;  /* 0x8000001102107221 */ /* 0x000fe40000000000 */
[----:B------:R-:W-:Y:S01]  /*07c0*/  FFMA R17, R14, R14, R23 ;  /* 0x0000000e0e117223 */ /* 0x000fe20000000017 */
[----:B------:R-:W-:-:S03]  /*07d0*/  FMUL R19, R19, R19 ;  /* 0x0000001313137220 */ /* 0x000fc60000400000 */
[----:B------:R-:W2:Y:S01]  /*07e0*/  @!P4 LDG.E R18, desc[UR10][R10.64+-0x28] ;  /* 0xffffd80a0a12c981 */ /* 0x000ea2000c1e1900 */
[----:B------:R-:W-:Y:S01]  /*07f0*/  FADD R14, R6, -R3 ;  /* 0x80000003060e7221 */ /* 0x000fe20000000000 */
[----:B------:R-:W0:Y:S01]  /*0800*/  @!P4 LDC R22, c[0x0][0x390] ;  /* 0x0000e400ff16cb82 */ /* 0x000e220000000800 */
[----:B------:R-:W-:Y:S01]  /*0810*/  FSETP.GEU.AND P1, PT, R17, R8, PT ;  /* 0x000000081100720b */ /* 0x000fe20003f2e000 */
[----:B------:R-:W-:Y:S01]  /*0820*/  FFMA R3, R16, R16, R19 ;  /* 0x0000001010037223 */ /* 0x000fe20000000013 */
[----:B------:R-:W-:Y:S01]  /*0830*/  FADD R12, R7, -R12 ;  /* 0x8000000c070c7221 */ /* 0x000fe20000000000 */
[----:B------:R-:W-:Y:S01]  /*0840*/  FMUL R14, R14, R14 ;  /* 0x0000000e0e0e7220 */ /* 0x000fe20000400000 */
[----:B------:R-:W-:Y:S02]  /*0850*/  FADD R15, R2, -R15 ;  /* 0x8000000f020f7221 */ /* 0x000fe40000000000 */
[----:B------:R-:W-:Y:S02]  /*0860*/  FFMA R3, R12, R12, R3 ;  /* 0x0000000c0c037223 */ /* 0x000fe40000000003 */
[----:B------:R-:W-:Y:S01]  /*0870*/  FFMA R15, R15, R15, R14 ;  /* 0x0000000f0f0f7223 */ /* 0x000fe2000000000e */
[----:B------:R-:W-:-:S02]  /*0880*/  FADD R0, R7, -R0 ;  /* 0x8000000007007221 */ /* 0x000fc40000000000 */
[----:B------:R-:W-:Y:S02]  /*0890*/  FSETP.GEU.AND P2, PT, R3, R8, PT ;  /* 0x000000080300720b */ /* 0x000fe40003f4e000 */
[----:B------:R-:W3:Y:S01]  /*08a0*/  @!P1 LDG.E R20, desc[UR10][R10.64+-0x4] ;  /* 0xfffffc0a0a149981 */ /* 0x000ee2000c1e1900 */
[----:B------:R-:W-:-:S05]  /*08b0*/  FFMA R15, R0, R0, R15 ;  /* 0x00000000000f7223 */ /* 0x000fca000000000f */
[----:B------:R-:W-:-:S05]  /*08c0*/  FSETP.GEU.AND P0, PT, R15, R8, PT ;  /* 0x000000080f00720b */ /* 0x000fca0003f0e000 */
[----:B------:R-:W4:Y:S08]  /*08d0*/  @!P2 LDG.E R12, desc[UR10][R10.64+0x20] ;  /* 0x0000200a0a0ca981 */ /* 0x000f30000c1e1900 */
[----:B------:R-:W4:Y:S01]  /*08e0*/  @!P0 LDG.E R0, desc[UR10][R10.64+0x44] ;  /* 0x0000440a0a008981 */ /* 0x000f22000c1e1900 */
[----:B------:R-:W-:-:S04]  /*08f0*/  @!P4 FADD R14, R8, -R13 ;  /* 0x8000000d080ec221 */ /* 0x000fc80000000000 */
[----:B------:R-:W-:Y:S01]  /*0900*/  @!P4 FMUL R19, R14, 1.5666813850402832031 ;  /* 0x3fc889040e13c820 */ /* 0x000fe20000400000 */
[----:B------:R-:W-:Y:S01]  /*0910*/  @!P4 FSETP.GT.AND P3, PT, R13, R8, PT ;  /* 0x000000080d00c20b */ /* 0x000fe20003f64000 */
[----:B------:R-:W-:Y:S01]  /*0920*/  @!P1 FADD R16, R8, -R17 ;  /* 0x8000001108109221 */ /* 0x000fe20000000000 */
[----:B------:R-:W1:Y:S01]  /*0930*/  @!P1 LDC R13, c[0x0][0x390] ;  /* 0x0000e400ff0d9b82 */ /* 0x000e620000000800 */
[----:B------:R-:W-:-:S04]  /*0940*/  @!P4 FMUL R19, R14, R19 ;  /* 0x000000130e13c220 */ /* 0x000fc80000400000 */
[----:B------:R-:W-:Y:S01]  /*0950*/  @!P4 FMUL R19, R14, R19 ;  /* 0x000000130e13c220 */ /* 0x000fe20000400000 */
[C---:B------:R-:W-:Y:S01]  /*0960*/  @!P1 FMUL R21, R16.reuse, 1.5666813850402832031 ;  /* 0x3fc8890410159820 */ /* 0x040fe20000400000 */
[----:B------:R-:W-:Y:S01]  /*0970*/  @!P1 FSETP.GT.AND P5, PT, R17, R8, PT ;  /* 0x000000081100920b */ /* 0x000fe20003fa4000 */
[----:B------:R-:W4:Y:S02]  /*0980*/  @!P2 LDC R14, c[0x0][0x390] ;  /* 0x0000e400ff0eab82 */ /* 0x000f240000000800 */
[----:B------:R-:W-:Y:S01]  /*0990*/  @!P4 FSEL R19, R19, RZ, !P3 ;  /* 0x000000ff1313c208 */ /* 0x000fe20005800000 */
[----:B------:R-:W-:Y:S01]  /*09a0*/  @!P1 FMUL R21, R16, R21 ;  /* 0x0000001510159220 */ /* 0x000fe20000400000 */
[----:B------:R-:W-:-:S03]  /*09b0*/  @!P2 FADD R17, R8, -R3 ;  /* 0x800000030811a221 */ /* 0x000fc60000000000 */
[----:B------:R-:W-:Y:S02]  /*09c0*/  @!P1 FMUL R21, R16, R21 ;  /* 0x0000001510159220 */ /* 0x000fe40000400000 */
[----:B------:R-:W4:Y:S01]  /*09d0*/  @!P0 LDC R16, c[0x0][0x390] ;  /* 0x0000e400ff108b82 */ /* 0x000f220000000800 */
[----:B------:R-:W-:-:S04]  /*09e0*/  UIADD3 UR7, UPT, UPT, UR7, 0x4, URZ ;  /* 0x0000000407077890 */ /* 0x000fc8000fffe0ff */
[----:B------:R-:W-:Y:S01]  /*09f0*/  UISETP.NE.AND UP1, UPT, UR7, URZ, UPT ;  /* 0x000000ff0700728c */ /* 0x000fe2000bf25270 */
[----:B--2---:R-:W-:Y:S01]  /*0a00*/  ISETP.NE.OR P6, PT, R18, 0x1, P4 ;  /* 0x000000011200780c */ /* 0x004fe200027c5670 */
[----:B0-----:R-:W-:Y:S01]  /*0a10*/  @!P4 FMUL R18, R19, R22 ;  /* 0x000000161312c220 */ /* 0x001fe20000400000 */
[----:B------:R-:W-:Y:S01]  /*0a20*/  @!P2 FMUL R22, R17, 1.5666813850402832031 ;  /* 0x3fc889041116a820 */ /* 0x000fe20000400000 */
[----:B------:R-:W-:-:S03]  /*0a30*/  @!P0 FADD R19, R8, -R15 ;  /* 0x8000000f08138221 */ /* 0x000fc60000000000 */
[----:B------:R-:W-:-:S07]  /*0a40*/  @!P2 FMUL R22, R17, R22 ;  /* 0x000000161116a220 */ /* 0x000fce0000400000 */
[----:B------:R-:W-:Y:S01]  /*0a50*/  @!P6 FADD R18, R18, R18 ;  /* 0x000000121212e221 */ /* 0x000fe20000000000 */
[----:B---3--:R-:W-:-:S03]  /*0a60*/  ISETP.NE.OR P3, PT, R20, 0x1, P1 ;  /* 0x000000011400780c */ /* 0x008fc60000f65670 */
[----:B------:R-:W-:Y:S01]  /*0a70*/  @!P4 FADD R9, R9, R18 ;  /* 0x000000120909c221 */ /* 0x000fe20000000000 */
[----:B------:R-:W-:Y:S01]  /*0a80*/  @!P1 FSEL R18, R21, RZ, !P5 ;  /* 0x000000ff15129208 */ /* 0x000fe20006800000 */
[----:B------:R-:W-:Y:S01]  /*0a90*/  @!P0 FMUL R20, R19, 1.5666813850402832031 ;  /* 0x3fc8890413148820 */ /* 0x000fe20000400000 */
[----:B------:R-:W-:Y:S01]  /*0aa0*/  @!P2 FMUL R22, R17, R22 ;  /* 0x000000161116a220 */ /* 0x000fe20000400000 */
[----:B------:R-:W-:Y:S02]  /*0ab0*/  @!P2 FSETP.GT.AND P6, PT, R3, R8, PT ;  /* 0x000000080300a20b */ /* 0x000fe40003fc4000 */
[C---:B------:R-:W-:Y:S01]  /*0ac0*/  @!P0 FMUL R20, R19.reuse, R20 ;  /* 0x0000001413148220 */ /* 0x040fe20000400000 */
[----:B-1----:R-:W-:Y:S01]  /*0ad0*/  @!P1 FMUL R18, R18, R13 ;  /* 0x0000000d12129220 */ /* 0x002fe20000400000 */
[----:B------:R-:W-:Y:S02]  /*0ae0*/  @!P2 FSEL R3, R22, RZ, !P6 ;  /* 0x000000ff1603a208 */ /* 0x000fe40007000000 */
[----:B----4-:R-:W-:Y:S01]  /*0af0*/  ISETP.NE.OR P4, PT, R12, 0x1, P2 ;  /* 0x000000010c00780c */ /* 0x010fe20001785670 */
[----:B------:R-:W-:Y:S01]  /*0b00*/  @!P0 FMUL R20, R19, R20 ;  /* 0x0000001413148220 */ /* 0x000fe20000400000 */
[----:B------:R-:W-:Y:S01]  /*0b10*/  @!P3 FADD R18, R18, R18 ;  /* 0x000000121212b221 */ /* 0x000fe20000000000 */
[----:B------:R-:W-:Y:S01]  /*0b20*/  @!P0 FSETP.GT.AND P5, PT, R15, R8, PT ;  /* 0x000000080f00820b */ /* 0x000fe20003fa4000 */
[----:B------:R-:W-:Y:S01]  /*0b30*/  @!P2 FMUL R14, R3, R14 ;  /* 0x0000000e030ea220 */ /* 0x000fe20000400000 */
[----:B------:R-:W-:-:S02]  /*0b40*/  ISETP.NE.OR P3, PT, R0, 0x1, P0 ;  /* 0x000000010000780c */ /* 0x000fc40000765670 */
[----:B------:R-:W-:Y:S01]  /*0b50*/  @!P0 FSEL R3, R20, RZ, !P5 ;  /* 0x000000ff14038208 */ /* 0x000fe20006800000 */
[----:B------:R-:W-:-:S05]  /*0b60*/  @!P1 FADD R9, R9, R18 ;  /* 0x0000001209099221 */ /* 0x000fca0000000000 */
[----:B------:R-:W-:Y:S01]  /*0b70*/  @!P4 FADD R14, R14, R14 ;  /* 0x0000000e0e0ec221 */ /* 0x000fe20000000000 */
[----:B------:R-:W-:Y:S01]  /*0b80*/  @!P0 FMUL R16, R3, R16 ;  /* 0x0000001003108220 */ /* 0x000fe20000400000 */
[----:B------:R-:W-:Y:S02]  /*0b90*/  IADD3 R10, P1, PT, R10, 0x90, RZ ;  /* 0x000000900a0a7810 */ /* 0x000fe40007f3e0ff */
[----:B------:R-:W-:Y:S01]  /*0ba0*/  @!P2 FADD R9, R9, R14 ;  /* 0x0000000e0909a221 */ /* 0x000fe20000000000 */
[----:B------:R-:W-:Y:S01]  /*0bb0*/  @!P3 FADD R16, R16, R16 ;  /* 0x000000101010b221 */ /* 0x000fe20000000000 */
[----:B------:R-:W-:-:S03]  /*0bc0*/  IADD3.X R11, PT, PT, RZ, R11, RZ, P1, !PT ;  /* 0x0000000bff0b7210 */ /* 0x000fc60000ffe4ff */
[----:B------:R-:W-:Y:S01]  /*0bd0*/  @!P0 FADD R9, R9, R16 ;  /* 0x0000001009098221 */ /* 0x000fe20000000000 */
[----:B------:R-:W-:Y:S06]  /*0be0*/  BRA.U UP1, `(.L_x_90) ;  /* 0xfffffff9018c7547 */ /* 0x000fec000b83ffff */
.L_x_89:
[----:B------:R-:W-:Y:S05]  /*0bf0*/  BRA.U !UP0, `(.L_x_87) ;  /* 0x00000019081c7547 */ /* 0x000fea000b800000 */
[----:B------:R-:W0:Y:S01]  /*0c00*/  LDCU.64 UR6, c[0x0][0x380] ;  /* 0x00007000ff0677ac */ /* 0x000e220008000a00 */
[----:B------:R-:W-:Y:S02]  /*0c10*/  UIADD3 UR8, UPT, UPT, -UR8, URZ, URZ ;  /* 0x000000ff08087290 */ /* 0x000fe4000fffe1ff */
[----:B0-----:R-:W-:-:S06]  /*0c20*/  UIMAD.WIDE.U32 UR4, UR4, 0x24, UR6 ;  /* 0x00000024040478a5 */ /* 0x001fcc000f8e0006 */
[----:B------:R-:W-:Y:S02]  /*0c30*/  MOV R10, UR4 ;  /* 0x00000004000a7c02 */ /* 0x000fe40008000f00 */
[----:B------:R-:W-:Y:S02]  /*0c40*/  MOV R13, UR5 ;  /* 0x00000005000d7c02 */ /* 0x000fe40008000f00 */
[----:B------:R-:W-:Y:S02]  /*0c50*/  MOV R11, UR5 ;  /* 0x00000005000b7c02 */ /* 0x000fe40008000f00 */
[----:B------:R-:W-:Y:S02]  /*0c60*/  MOV R12, UR4 ;  /* 0x00000004000c7c02 */ /* 0x000fe40008000f00 */
[----:B------:R-:W-:Y:S02]  /*0c70*/  MOV R3, R10 ;  /* 0x0000000a00037202 */ /* 0x000fe40000000f00 */
[----:B------:R-:W-:-:S07]  /*0c80*/  MOV R11, R13 ;  /* 0x0000000d000b7202 */ /* 0x000fce0000000f00 */
.L_x_91:
[----:B------:R-:W-:-:S05]  /*0c90*/  MOV R10, R3 ;  /* 0x00000003000a7202 */ /* 0x000fca0000000f00 */
[----:B------:R-:W2:Y:S04]  /*0ca0*/  LDG.E R13, desc[UR10][R10.64+0x4] ;  /* 0x0000040a0a0d7981 */ /* 0x000ea8000c1e1900 */
[----:B------:R-:W3:Y:S04]  /*0cb0*/  LDG.E R3, desc[UR10][R10.64] ;  /* 0x0000000a0a037981 */ /* 0x000ee8000c1e1900 */
[----:B------:R-:W4:Y:S01]  /*0cc0*/  LDG.E R0, desc[UR10][R10.64+0x8] ;  /* 0x0000080a0a007981 */ /* 0x000f22000c1e1900 */
[----:B--2--5:R-:W-:Y:S01]  /*0cd0*/  FADD R13, R6, -R13 ;  /* 0x8000000d060d7221 */ /* 0x024fe20000000000 */
[----:B---3--:R-:W-:-:S03]  /*0ce0*/  FADD R3, R2, -R3 ;  /* 0x8000000302037221 */ /* 0x008fc60000000000 */
[----:B------:R-:W-:Y:S01]  /*0cf0*/  FMUL R12, R13, R13 ;  /* 0x0000000d0d0c7220 */ /* 0x000fe20000400000 */
[----:B----4-:R-:W-:-:S03]  /*0d00*/  FADD R0, R7, -R0 ;  /* 0x8000000007007221 */ /* 0x010fc60000000000 */
[----:B------:R-:W-:-:S04]  /*0d10*/  FFMA R3, R3, R3, R12 ;  /* 0x0000000303037223 */ /* 0x000fc8000000000c */
[----:B------:R-:W-:-:S05]  /*0d20*/  FFMA R13, R0, R0, R3 ;  /* 0x00000000000d7223 */ /* 0x000fca0000000003 */
[----:B------:R-:W-:-:S13]  /*0d30*/  FSETP.GEU.AND P1, PT, R13, R8, PT ;  /* 0x000000080d00720b */ /* 0x000fda0003f2e000 */
[----:B------:R0:W2:Y:S01]  /*0d40*/  @!P1 LDG.E R12, desc[UR10][R10.64+0x20] ;  /* 0x0000200a0a0c9981 */ /* 0x0000a2000c1e1900 */
[----:B------:R-:W1:Y:S01]  /*0d50*/  @!P1 LDC R14, c[0x0][0x390] ;  /* 0x0000e400ff0e9b82 */ /* 0x000e620000000800 */
[----:B------:R-:W-:Y:S01]  /*0d60*/  @!P1 FADD R0, R8, -R13 ;  /* 0x8000000d08009221 */ /* 0x000fe20000000000 */
[----:B------:R-:W-:Y:S01]  /*0d70*/  @!P1 FSETP.GT.AND P0, PT, R13, R8, PT ;  /* 0x000000080d00920b */ /* 0x000fe20003f04000 */
[----:B------:R-:W-:Y:S02]  /*0d80*/  UIADD3 UR8, UPT, UPT, UR8, 0x1, URZ ;  /* 0x0000000108087890 */ /* 0x000fe4000fffe0ff */
[C---:B------:R-:W-:Y:S02]  /*0d90*/  @!P1 FMUL R3, R0.reuse, 1.5666813850402832031 ;  /* 0x3fc8890400039820 */ /* 0x040fe40000400000 */
[----:B------:R-:W-:Y:S02]  /*0da0*/  UISETP.NE.AND UP0, UPT, UR8, URZ, UPT ;  /* 0x000000ff0800728c */ /* 0x000fe4000bf05270 */
[----:B------:R-:W-:-:S04]  /*0db0*/  @!P1 FMUL R3, R0, R3 ;  /* 0x0000000300039220 */ /* 0x000fc80000400000 */
[----:B------:R-:W-:-:S05]  /*0dc0*/  @!P1 FMUL R3, R0, R3 ;  /* 0x0000000300039220 */ /* 0x000fca0000400000 */
[----:B------:R-:W-:-:S05]  /*0dd0*/  @!P1 FSEL R3, R3, RZ, !P0 ;  /* 0x000000ff03039208 */ /* 0x000fca0004000000 */
[----:B-1----:R-:W-:Y:S01]  /*0de0*/  @!P1 FMUL R0, R3, R14 ;  /* 0x0000000e03009220 */ /* 0x002fe20000400000 */
[----:B------:R-:W-:-:S04]  /*0df0*/  IADD3 R3, P0, PT, R10, 0x24, RZ ;  /* 0x000000240a037810 */ /* 0x000fc80007f1e0ff */
[----:B0-----:R-:W-:Y:S02]  /*0e00*/  IADD3.X R10, PT, PT, RZ, R11, RZ, P0, !PT ;  /* 0x0000000bff0a7210 */ /* 0x001fe400007fe4ff */
[----:B--2---:R-:W-:-:S13]  /*0e10*/  ISETP.NE.OR P2, PT, R12, 0x1, P1 ;  /* 0x000000010c00780c */ /* 0x004fda0000f45670 */
[----:B------:R-:W-:-:S04]  /*0e20*/  @!P2 FADD R0, R0, R0 ;  /* 0x000000000000a221 */ /* 0x000fc80000000000 */
[----:B------:R-:W-:Y:S01]  /*0e30*/  @!P1 FADD R9, R9, R0 ;  /* 0x0000000009099221 */ /* 0x000fe20000000000 */
[----:B------:R-:W-:Y:S06]  /*0e40*/  BRA.U !UP0, `(.L_x_87) ;  /* 0x0000001508887547 */ /* 0x000fec000b800000 */
[----:B------:R-:W-:Y:S01]  /*0e50*/  MOV R11, R10 ;  /* 0x0000000a000b7202 */ /* 0x000fe20000000f00 */
[----:B------:R-:W-:Y:S06]  /*0e60*/  BRA `(.L_x_91) ;  /* 0xfffffffc00887947 */ /* 0x000fec000383ffff */
.L_x_88:
[C---:B------:R-:W-:Y:S01]  /*0e70*/  FSETP.GEU.AND P1, PT, R0.reuse, RZ, PT ;  /* 0x000000ff0000720b */ /* 0x040fe20003f2e000 */
[----:B------:R-:W-:Y:S02]  /*0e80*/  HFMA2 R12, -RZ, RZ, 3.806640625, -0.0 ;  /* 0x439d8000ff0c7431 */ /* 0x000fe400000001ff */
[C---:B------:R-:W-:Y:S01]  /*0e90*/  FADD R14, R0.reuse, R0 ;  /* 0x00000000000e7221 */ /* 0x040fe20000000000 */
[----:B------:R-:W-:-:S09]  /*0ea0*/  FADD R15, R0, 9 ;  /* 0x41100000000f7421 */ /* 0x000fd20000000000 */
[----:B------:R-:W-:Y:S05]  /*0eb0*/  @P1 BRA `(.L_x_92) ;  /* 0x0000000800c01947 */ /* 0x000fea0003800000 */
[----:B------:R-:W-:Y:S01]  /*0ec0*/  UISETP.GE.U32.AND UP0, UPT, UR9, 0x4, UPT ;  /* 0x000000040900788c */ /* 0x000fe2000bf06070 */
[----:B------:R-:W-:Y:S01]  /*0ed0*/  MOV R9, RZ ;  /* 0x000000ff00097202 */ /* 0x000fe20000000f00 */
[----:B------:R-:W-:Y:S01]  /*0ee0*/  ULOP3.LUT UR8, UR9, 0x3, URZ, 0xc0, !UPT ;  /* 0x0000000309087892 */ /* 0x000fe2000f8ec0ff */
[----:B------:R-:W-:-:S06]  /*0ef0*/  UMOV UR4, URZ ;  /* 0x000000ff00047c82 */ /* 0x000fcc0008000000 */
[----:B------:R-:W-:Y:S05]  /*0f00*/  BRA.U !UP0, `(.L_x_93) ;  /* 0x0000000508cc7547 */ /* 0x000fea000b800000 */
[----:B------:R-:W-:Y:S01]  /*0f10*/  FSETP.NAN.AND P1, PT, |R0|, |R0|, PT ;  /* 0x400000000000720b */ /* 0x000fe20003f28200 */
[----:B------:R-:W-:Y:S01]  /*0f20*/  ULOP3.LUT UR4, UR9, 0x7ffffffc, URZ, 0xc0, !UPT ;  /* 0x7ffffffc09047892 */ /* 0x000fe2000f8ec0ff */
[----:B------:R-:W-:-:S04]  /*0f30*/  FSEL R0, R14, -R13, P0 ;  /* 0x8000000d0e007208 */ /* 0x000fc80000000000 */
[----:B------:R-:W-:-:S05]  /*0f40*/  FSEL R0, R15, R0, P1 ;  /* 0x000000000f007208 */ /* 0x000fca0000800000 */
[----:B------:R-:W-:-:S04]  /*0f50*/  FMUL R3, R0, 201.0619354248046875 ;  /* 0x43490fdb00037820 */ /* 0x000fc80000400000 */
[----:B------:R-:W0:Y:S08]  /*0f60*/  MUFU.RCP R0, R3 ;  /* 0x0000000300007308 */ /* 0x000e300000001000 */
[----:B------:R-:W1:Y:S01]  /*0f70*/  FCHK P1, R12, R3 ;  /* 0x000000030c007302 */ /* 0x000e620000020000 */
[----:B0-----:R-:W-:-:S04]  /*0f80*/  FFMA R9, -R3, R0, 1 ;  /* 0x3f80000003097423 */ /* 0x001fc80000000100 */
[----:B------:R-:W-:-:S04]  /*0f90*/  FFMA R0, R0, R9, R0 ;  /* 0x0000000900007223 */ /* 0x000fc80000000000 */
[----:B------:R-:W-:-:S04]  /*0fa0*/  FFMA R9, R0, 315, RZ ;  /* 0x439d800000097823 */ /* 0x000fc800000000ff */
[----:B------:R-:W-:-:S04]  /*0fb0*/  FFMA R10, -R3, R9, 315 ;  /* 0x439d8000030a7423 */ /* 0x000fc80000000109 */
[----:B------:R-:W-:Y:S01]  /*0fc0*/  FFMA R0, R0, R10, R9 ;  /* 0x0000000a00007223 */ /* 0x000fe20000000009 */
[----:B-1----:R-:W-:Y:S06]  /*0fd0*/  @!P1 BRA `(.L_x_94) ;  /* 0x0000000000089947 */ /* 0x002fec0003800000 */
[----:B------:R-:W-:-:S07]  /*0fe0*/  MOV R10, 0x1000 ;  /* 0x00001000000a7802 */ /* 0x000fce0000000f00 */
[----:B-----5:R-:W-:Y:S05]  /*0ff0*/  CALL.REL.NOINC `($__internal_3_$__cuda_sm3x_div_rn_noftz_f32_slowpath) ;  /* 0x0000001400387944 */ /* 0x020fea0003c00000 */
.L_x_94:
[----:B------:R-:W0:Y:S01]  /*1000*/  LDCU.64 UR6, c[0x0][0x380] ;  /* 0x00007000ff0677ac */ /* 0x000e220008000a00 */
[----:B------:R-:W-:Y:S01]  /*1010*/  MOV R9, RZ ;  /* 0x000000ff00097202 */ /* 0x000fe20000000f00 */
[----:B------:R-:W-:Y:S02]  /*1020*/  UIADD3 UR5, UPT, UPT, -UR4, URZ, URZ ;  /* 0x000000ff04057290 */ /* 0x000fe4000fffe1ff */
[----:B0-----:R-:W-:-:S04]  /*1030*/  UIADD3 UR6, UP0, UPT, UR6, 0x48, URZ ;  /* 0x0000004806067890 */ /* 0x001fc8000ff1e0ff */
[----:B------:R-:W-:Y:S02]  /*1040*/  UIADD3.X UR7, UPT, UPT, URZ, UR7, URZ, UP0, !UPT ;  /* 0x00000007ff077290 */ /* 0x000fe400087fe4ff */
[----:B------:R-:W-:-:S04]  /*1050*/  MOV R10, UR6 ;  /* 0x00000006000a7c02 */ /* 0x000fc80008000f00 */
[----:B------:R-:W-:-:S07]  /*1060*/  MOV R11, UR7 ;  /* 0x00000007000b7c02 */ /* 0x000fce0008000f00 */
.L_x_95:
        /* <DEDUP_REMOVED lines=18> */
[----:B------:R-:W-:-:S04]  /*1190*/  FADD R21, R6, -R21 ;  /* 0x8000001506157221 */ /* 0x000fc80000000000 */
[----:B------:R-:W-:Y:S01]  /*11a0*/  FSETP.GEU.AND P4, PT, R3, R8, PT ;  /* 0x000000080300720b */ /* 0x000fe20003f8e000 */
[----:B------:R-:W-:Y:S01]  /*11b0*/  FADD R27, R2, -R27 ;  /* 0x8000001b021b7221 */ /* 0x000fe20000000000 */
[----:B------:R-:W-:Y:S01]  /*11c0*/  FMUL R22, R21, R21 ;  /* 0x0000001515167220 */ /* 0x000fe20000400000 */
[----:B------:R-:W-:-:S03]  /*11d0*/  FADD R20, R7, -R20 ;  /* 0x8000001407147221 */ /* 0x000fc60000000000 */
[----:B------:R-:W-:Y:S01]  /*11e0*/  FFMA R21, R27, R27, R22 ;  /* 0x0000001b1b157223 */ /* 0x000fe20000000016 */
[----:B------:R-:W-:-:S03]  /*11f0*/  FADD R25, R6, -R25 ;  /* 0x8000001906197221 */ /* 0x000fc60000000000 */
[----:B------:R-:W-:-:S03]  /*1200*/  FFMA R21, R20, R20, R21 ;  /* 0x0000001414157223 */ /* 0x000fc60000000015 */
[----:B------:R-:W2:Y:S01]  /*1210*/  @!P4 LDG.E R24, desc[UR10][R10.64+-0x28] ;  /* 0xffffd80a0a18c981 */ /* 0x000ea2000c1e1900 */
[----:B------:R-:W-:Y:S01]  /*1220*/  FADD R23, R2, -R23 ;  /* 0x8000001702177221 */ /* 0x000fe20000000000 */
[----:B------:R-:W-:Y:S01]  /*1230*/  FMUL R22, R25, R25 ;  /* 0x0000001919167220 */ /* 0x000fe20000400000 */
[----:B------:R-:W-:Y:S01]  /*1240*/  FADD R17, R6, -R17 ;  /* 0x8000001106117221 */ /* 0x000fe20000000000 */
[----:B------:R-:W-:Y:S01]  /*1250*/  FSETP.GEU.AND P1, PT, R21, R8, PT ;  /* 0x000000081500720b */ /* 0x000fe20003f2e000 */
[----:B------:R-:W-:Y:S01]  /*1260*/  FADD R18, R7, -R18 ;  /* 0x8000001207127221 */ /* 0x000fe20000000000 */
[----:B------:R-:W-:Y:S01]  /*1270*/  FFMA R23, R23, R23, R22 ;  /* 0x0000001717177223 */ /* 0x000fe20000000016 */
[----:B------:R-:W-:Y:S01]  /*1280*/  FMUL R20, R17, R17 ;  /* 0x0000001111147220 */ /* 0x000fe20000400000 */
[----:B------:R-:W-:Y:S02]  /*1290*/  FADD R19, R2, -R19 ;  /* 0x8000001302137221 */ /* 0x000fe40000000000 */
[----:B------:R-:W-:-:S02]  /*12a0*/  FFMA R17, R18, R18, R23 ;  /* 0x0000001212117223 */ /* 0x000fc40000000017 */
[----:B------:R-:W-:Y:S01]  /*12b0*/  FFMA R19, R19, R19, R20 ;  /* 0x0000001313137223 */ /* 0x000fe20000000014 */
[----:B------:R-:W-:Y:S02]  /*12c0*/  FADD R16, R7, -R16 ;  /* 0x8000001007107221 */ /* 0x000fe40000000000 */
[----:B------:R-:W-:Y:S01]  /*12d0*/  FSETP.GEU.AND P2, PT, R17, R8, PT ;  /* 0x000000081100720b */ /* 0x000fe20003f4e000 */
[----:B------:R-:W0:Y:S01]  /*12e0*/  @!P4 LDC R20, c[0x0][0x390] ;  /* 0x0000e400ff14cb82 */ /* 0x000e220000000800 */
[----:B------:R-:W3:Y:S01]  /*12f0*/  @!P1 LDG.E R25, desc[UR10][R10.64+-0x4] ;  /* 0xfffffc0a0a199981 */ /* 0x000ee2000c1e1900 */
[----:B------:R-:W-:-:S05]  /*1300*/  FFMA R19, R16, R16, R19 ;  /* 0x0000001010137223 */ /* 0x000fca0000000013 */
[----:B------:R-:W-:-:S05]  /*1310*/  FSETP.GEU.AND P3, PT, R19, R8, PT ;  /* 0x000000081300720b */ /* 0x000fca0003f6e000 */
[----:B------:R-:W4:Y:S08]  /*1320*/  @!P2 LDG.E R18, desc[UR10][R10.64+0x20] ;  /* 0x0000200a0a12a981 */ /* 0x000f30000c1e1900 */
[----:B------:R-:W4:Y:S01]  /*1330*/  @!P3 LDG.E R16, desc[UR10][R10.64+0x44] ;  /* 0x0000440a0a10b981 */ /* 0x000f22000c1e1900 */
[----:B------:R-:W-:-:S04]  /*1340*/  @!P4 FADD R23, R8, -R3 ;  /* 0x800000030817c221 */ /* 0x000fc80000000000 */
[----:B------:R-:W-:Y:S01]  /*1350*/  @!P4 FMUL R22, R23, R0 ;  /* 0x000000001716c220 */ /* 0x000fe20000400000 */
[----:B------:R-:W-:Y:S02]  /*1360*/  @!P4 FSETP.GT.AND P5, PT, R3, R8, PT ;  /* 0x000000080300c20b */ /* 0x000fe40003fa4000 */
[----:B------:R-:W1:Y:S01]  /*1370*/  @!P1 LDC R3, c[0x0][0x390] ;  /* 0x0000e400ff039b82 */ /* 0x000e620000000800 */
[----:B------:R-:W-:Y:S01]  /*1380*/  @!P4 FMUL R22, R23, R22 ;  /* 0x000000161716c220 */ /* 0x000fe20000400000 */
[----:B------:R-:W-:-:S03]  /*1390*/  @!P1 FADD R27, R8, -R21 ;  /* 0x80000015081b9221 */ /* 0x000fc60000000000 */
[----:B------:R-:W-:-:S05]  /*13a0*/  @!P4 FMUL R22, R23, R22 ;  /* 0x000000161716c220 */ /* 0x000fca0000400000 */
[----:B------:R-:W-:-:S05]  /*13b0*/  @!P4 FSEL R23, R22, RZ, !P5 ;  /* 0x000000ff1617c208 */ /* 0x000fca0006800000 */
[----:B0-----:R-:W-:Y:S01]  /*13c0*/  @!P4 FMUL R22, R23, R20 ;  /* 0x000000141716c220 */ /* 0x001fe20000400000 */
[----:B------:R-:W-:Y:S01]  /*13d0*/  @!P2 FADD R23, R8, -R17 ;  /* 0x800000110817a221 */ /* 0x000fe20000000000 */
[----:B------:R-:W0:Y:S01]  /*13e0*/  @!P2 LDC R20, c[0x0][0x390] ;  /* 0x0000e400ff14ab82 */ /* 0x000e220000000800 */
[----:B------:R-:W-:-:S07]  /*13f0*/  @!P1 FSETP.GT.AND P5, PT, R21, R8, PT ;  /* 0x000000081500920b */ /* 0x000fce0003fa4000 */
[----:B------:R-:W0:Y:S01]  /*1400*/  @!P3 LDC R21, c[0x0][0x390] ;  /* 0x0000e400ff15bb82 */ /* 0x000e220000000800 */
[----:B------:R-:W-:-:S04]  /*1410*/  UIADD3 UR5, UPT, UPT, UR5, 0x4, URZ ;  /* 0x0000000405057890 */ /* 0x000fc8000fffe0ff */
[----:B------:R-:W-:Y:S01]  /*1420*/  UISETP.NE.AND UP0, UPT, UR5, URZ, UPT ;  /* 0x000000ff0500728c */ /* 0x000fe2000bf05270 */
[----:B--2---:R-:W-:Y:S01]  /*1430*/  ISETP.NE.OR P6, PT, R24, 0x1, P4 ;  /* 0x000000011800780c */ /* 0x004fe200027c5670 */
[----:B------:R-:W-:-:S04]  /*1440*/  @!P1 FMUL R24, R27, R0 ;  /* 0x000000001b189220 */ /* 0x000fc80000400000 */
[----:B------:R-:W-:-:S04]  /*1450*/  @!P1 FMUL R24, R27, R24 ;  /* 0x000000181b189220 */ /* 0x000fc80000400000 */
[----:B------:R-:W-:-:S04]  /*1460*/  @!P1 FMUL R24, R27, R24 ;  /* 0x000000181b189220 */ /* 0x000fc80000400000 */
[----:B------:R-:W-:Y:S01]  /*1470*/  @!P6 FADD R22, R22, R22 ;  /* 0x000000161616e221 */ /* 0x000fe20000000000 */
[----:B------:R-:W-:-:S03]  /*1480*/  @!P1 FSEL R24, R24, RZ, !P5 ;  /* 0x000000ff18189208 */ /* 0x000fc60006800000 */
[----:B------:R-:W-:Y:S01]  /*1490*/  @!P4 FADD R9, R9, R22 ;  /* 0x000000160909c221 */ /* 0x000fe20000000000 */
[----:B------:R-:W-:Y:S01]  /*14a0*/  @!P2 FMUL R22, R23, R0 ;  /* 0x000000001716a220 */ /* 0x000fe20000400000 */
[----:B---3--:R-:W-:Y:S01]  /*14b0*/  ISETP.NE.OR P4, PT, R25, 0x1, P1 ;  /* 0x000000011900780c */ /* 0x008fe20000f85670 */
[----:B------:R-:W-:Y:S02]  /*14c0*/  @!P3 FADD R25, R8, -R19 ;  /* 0x800000130819b221 */ /* 0x000fe40000000000 */
[----:B------:R-:W-:Y:S01]  /*14d0*/  @!P2 FMUL R26, R23, R22 ;  /* 0x00000016171aa220 */ /* 0x000fe20000400000 */
[----:B-1----:R-:W-:Y:S01]  /*14e0*/  @!P1 FMUL R22, R24, R3 ;  /* 0x0000000318169220 */ /* 0x002fe20000400000 */
[----:B------:R-:W-:Y:S01]  /*14f0*/  @!P3 FMUL R24, R25, R0 ;  /* 0x000000001918b220 */ /* 0x000fe20000400000 */
[----:B------:R-:W-:Y:S01]  /*1500*/  @!P2 FSETP.GT.AND P6, PT, R17, R8, PT ;  /* 0x000000081100a20b */ /* 0x000fe20003fc4000 */
[----:B------:R-:W-:Y:S02]  /*1510*/  @!P2 FMUL R26, R23, R26 ;  /* 0x0000001a171aa220 */ /* 0x000fe40000400000 */
[----:B------:R-:W-:Y:S01]  /*1520*/  @!P3 FMUL R24, R25, R24 ;  /* 0x000000181918b220 */ /* 0x000fe20000400000 */
[----:B----4-:R-:W-:-:S02]  /*1530*/  ISETP.NE.OR P5, PT, R18, 0x1, P2 ;  /* 0x000000011200780c */ /* 0x010fc400017a5670 */
[----:B------:R-:W-:Y:S01]  /*1540*/  @!P2 FSEL R3, R26, RZ, !P6 ;  /* 0x000000ff1a03a208 */ /* 0x000fe20007000000 */
[----:B------:R-:W-:Y:S01]  /*1550*/  @!P4 FADD R22, R22, R22 ;  /* 0x000000161616c221 */ /* 0x000fe20000000000 */
[----:B------:R-:W-:Y:S01]  /*1560*/  @!P3 FMUL R24, R25, R24 ;  /* 0x000000181918b220 */ /* 0x000fe20000400000 */
[----:B------:R-:W-:Y:S02]  /*1570*/  @!P3 FSETP.GT.AND P6, PT, R19, R8, PT ;  /* 0x000000081300b20b */ /* 0x000fe40003fc4000 */
[----:B------:R-:W-:Y:S01]  /*1580*/  ISETP.NE.OR P4, PT, R16, 0x1, P3 ;  /* 0x000000011000780c */ /* 0x000fe20001f85670 */
[----:B0-----:R-:W-:Y:S01]  /*1590*/  @!P2 FMUL R20, R3, R20 ;  /* 0x000000140314a220 */ /* 0x001fe20000400000 */
[----:B------:R-:W-:Y:S01]  /*15a0*/  @!P3 FSEL R24, R24, RZ, !P6 ;  /* 0x000000ff1818b208 */ /* 0x000fe20007000000 */
[----:B------:R-:W-:-:S03]  /*15b0*/  @!P1 FADD R9, R9, R22 ;  /* 0x0000001609099221 */ /* 0x000fc60000000000 */
[----:B------:R-:W-:Y:S01]  /*15c0*/  @!P5 FADD R20, R20, R20 ;  /* 0x000000141414d221 */ /* 0x000fe20000000000 */
[----:B------:R-:W-:Y:S01]  /*15d0*/  @!P3 FMUL R24, R24, R21 ;  /* 0x000000151818b220 */ /* 0x000fe20000400000 */
[----:B------:R-:W-:Y:S02]  /*15e0*/  IADD3 R10, P1, PT, R10, 0x90, RZ ;  /* 0x000000900a0a7810 */ /* 0x000fe40007f3e0ff */
[----:B------:R-:W-:-:S03]  /*15f0*/  @!P2 FADD R9, R9, R20 ;  /* 0x000000140909a221 */ /* 0x000fc60000000000 */
[----:B------:R-:W-:Y:S01]  /*1600*/  @!P4 FADD R24, R24, R24 ;  /* 0x000000181818c221 */ /* 0x000fe20000000000 */
[----:B------:R-:W-:-:S03]  /*1610*/  IADD3.X R11, PT, PT, RZ, R11, RZ, P1, !PT ;  /* 0x0000000bff0b7210 */ /* 0x000fc60000ffe4ff */
[----:B------:R-:W-:Y:S01]  /*1620*/  @!P3 FADD R9, R9, R24 ;  /* 0x000000180909b221 */ /* 0x000fe20000000000 */
[----:B------:R-:W-:Y:S06]  /*1630*/  BRA.U UP0, `(.L_x_95) ;  /* 0xfffffff9008c7547 */ /* 0x000fec000b83ffff */
.L_x_93:
[----:B------:R-:W-:-:S09]  /*1640*/  UISETP.NE.AND UP0, UPT, UR8, URZ, UPT ;  /* 0x000000ff0800728c */ /* 0x000fd2000bf05270 */
[----:B------:R-:W-:Y:S05]  /*1650*/  BRA.U !UP0, `(.L_x_87) ;  /* 0x0000000d08847547 */ /* 0x000fea000b800000 */
[----:B------:R-:W0:Y:S01]  /*1660*/  LDC R0, c[0x0][0x38c] ;  /* 0x0000e300ff007b82 */ /* 0x000e220000000800 */
[----:B------:R-:W-:Y:S02]  /*1670*/  FSEL R14, R14, -R13, P0 ;  /* 0x8000000d0e0e7208 */ /* 0x000fe40000000000 */
[----:B0-----:R-:W-:-:S04]  /*1680*/  FSETP.NAN.AND P0, PT, |R0|, |R0|, PT ;  /* 0x400000000000720b */ /* 0x001fc80003f08200 */
        /* <DEDUP_REMOVED lines=12> */
.L_x_96:
        /* <DEDUP_REMOVED lines=9> */
.L_x_97:
        /* <DEDUP_REMOVED lines=16> */
[C---:B------:R-:W-:Y:S02]  /*18e0*/  @!P1 FMUL R12, R3.reuse, R0 ;  /* 0x00000000030c9220 */ /* 0x040fe40000400000 */
[----:B------:R-:W-:Y:S02]  /*18f0*/  UISETP.NE.AND UP0, UPT, UR5, URZ, UPT ;  /* 0x000000ff0500728c */ /* 0x000fe4000bf05270 */
[----:B------:R-:W-:-:S04]  /*1900*/  @!P1 FMUL R12, R3, R12 ;  /* 0x0000000c030c9220 */ /* 0x000fc80000400000 */
[----:B------:R-:W-:-:S05]  /*1910*/  @!P1 FMUL R12, R3, R12 ;  /* 0x0000000c030c9220 */ /* 0x000fca0000400000 */
[----:B------:R-:W-:Y:S02]  /*1920*/  @!P1 FSEL R12, R12, RZ, !P0 ;  /* 0x000000ff0c0c9208 */ /* 0x000fe40004000000 */
[----:B------:R-:W-:-:S03]  /*1930*/  IADD3 R3, P0, PT, R10, 0x24, RZ ;  /* 0x000000240a037810 */ /* 0x000fc60007f1e0ff */
[----:B-1----:R-:W-:Y:S01]  /*1940*/  @!P1 FMUL R12, R12, R17 ;  /* 0x000000110c0c9220 */ /* 0x002fe20000400000 */
[----:B0-----:R-:W-:Y:S02]  /*1950*/  IADD3.X R10, PT, PT, RZ, R11, RZ, P0, !PT ;  /* 0x0000000bff0a7210 */ /* 0x001fe400007fe4ff */
[----:B--2---:R-:W-:-:S13]  /*1960*/  ISETP.NE.OR P2, PT, R13, 0x1, P1 ;  /* 0x000000010d00780c */ /* 0x004fda0000f45670 */
[----:B------:R-:W-:-:S04]  /*1970*/  @!P2 FADD R12, R12, R12 ;  /* 0x0000000c0c0ca221 */ /* 0x000fc80000000000 */
[----:B------:R-:W-:Y:S01]  /*1980*/  @!P1 FADD R9, R9, R12 ;  /* 0x0000000c09099221 */ /* 0x000fe20000000000 */
[----:B------:R-:W-:Y:S06]  /*1990*/  BRA.U !UP0, `(.L_x_87) ;  /* 0x0000000908b47547 */ /* 0x000fec000b800000 */
[----:B------:R-:W-:Y:S01]  /*19a0*/  MOV R11, R10 ;  /* 0x0000000a000b7202 */ /* 0x000fe20000000f00 */
[----:B------:R-:W-:Y:S06]  /*19b0*/  BRA `(.L_x_97) ;  /* 0xfffffffc00887947 */ /* 0x000fec000383ffff */
.L_x_92:
[----:B------:R-:W-:Y:S01]  /*19c0*/  UISETP.GE.U32.AND UP0, UPT, UR9, 0x4, UPT ;  /* 0x000000040900788c */ /* 0x000fe2000bf06070 */
[----:B------:R-:W-:Y:S01]  /*19d0*/  MOV R9, RZ ;  /* 0x000000ff00097202 */ /* 0x000fe20000000f00 */
[----:B------:R-:W-:Y:S01]  /*19e0*/  ULOP3.LUT UR8, UR9, 0x3, URZ, 0xc0, !UPT ;  /* 0x0000000309087892 */ /* 0x000fe2000f8ec0ff */
[----:B------:R-:W-:-:S06]  /*19f0*/  UMOV UR4, URZ ;  /* 0x000000ff00047c82 */ /* 0x000fcc0008000000 */
[----:B------:R-:W-:Y:S05]  /*1a00*/  BRA.U !UP0, `(.L_x_98) ;  /* 0x0000000508cc7547 */ /* 0x000fea000b800000 */
[----:B------:R-:W-:Y:S01]  /*1a10*/  FSETP.NAN.AND P1, PT, |R0|, |R0|, PT ;  /* 0x400000000000720b */ /* 0x000fe20003f28200 */
[----:B------:R-:W-:Y:S01]  /*1a20*/  ULOP3.LUT UR4, UR9, 0x7ffffffc, URZ, 0xc0, !UPT ;  /* 0x7ffffffc09047892 */ /* 0x000fe2000f8ec0ff */
[----:B------:R-:W-:-:S04]  /*1a30*/  FSEL R0, R14, R13, P0 ;  /* 0x0000000d0e007208 */ /* 0x000fc80000000000 */
        /* <DEDUP_REMOVED lines=12> */
.L_x_99:
[----:B------:R-:W0:Y:S01]  /*1b00*/  LDCU.64 UR6, c[0x0][0x380] ;  /* 0x00007000ff0677ac */ /* 0x000e220008000a00 */
[----:B------:R-:W-:Y:S01]  /*1b10*/  HFMA2 R9, -RZ, RZ, 0, 0 ;  /* 0x00000000ff097431 */ /* 0x000fe200000001ff */
[----:B------:R-:W-:Y:S02]  /*1b20*/  UIADD3 UR5, UPT, UPT, -UR4, URZ, URZ ;  /* 0x000000ff04057290 */ /* 0x000fe4000fffe1ff */
[----:B0-----:R-:W-:-:S04]  /*1b30*/  UIADD3 UR6, UP0, UPT, UR6, 0x48, URZ ;  /* 0x0000004806067890 */ /* 0x001fc8000ff1e0ff */
[----:B------:R-:W-:Y:S02]  /*1b40*/  UIADD3.X UR7, UPT, UPT, URZ, UR7, URZ, UP0, !UPT ;  /* 0x00000007ff077290 */ /* 0x000fe400087fe4ff */
[----:B------:R-:W-:-:S04]  /*1b50*/  MOV R10, UR6 ;  /* 0x00000006000a7c02 */ /* 0x000fc80008000f00 */
[----:B------:R-:W-:-:S07]  /*1b60*/  MOV R11, UR7 ;  /* 0x00000007000b7c02 */ /* 0x000fce0008000f00 */
.L_x_100:
        /* <DEDUP_REMOVED lines=93> */
.L_x_98:
[----:B------:R-:W-:-:S09]  /*2140*/  UISETP.NE.AND UP0, UPT, UR8, URZ, UPT ;  /* 0x000000ff0800728c */ /* 0x000fd2000bf05270 */
[----:B------:R-:W-:Y:S05]  /*2150*/  BRA.U !UP0, `(.L_x_87) ;  /* 0x0000000108c47547 */ /* 0x000fea000b800000 */
[----:B------:R-:W0:Y:S02]  /*2160*/  LDC R0, c[0x0][0x38c] ;  /* 0x0000e300ff007b82 */ /* 0x000e240000000800 */
[----:B0-----:R-:W-:-:S13]  /*2170*/  FSETP.NAN.AND P1, PT, |R0|, |R0|, PT ;  /* 0x400000000000720b */ /* 0x001fda0003f28200 */
[----:B------:R-:W-:-:S05]  /*2180*/  @!P1 FSEL R15, R14, R13, P0 ;  /* 0x0000000d0e0f9208 */ /* 0x000fca0000000000 */
        /* <DEDUP_REMOVED lines=11> */
.L_x_101:
[----:B------:R-:W0:Y:S01]  /*2240*/  LDCU.64 UR6, c[0x0][0x380] ;  /* 0x00007000ff0677ac */ /* 0x000e220008000a00 */
[----:B------:R-:W-:Y:S02]  /*2250*/  UIADD3 UR5, UPT, UPT, -UR8, URZ, URZ ;  /* 0x000000ff08057290 */ /* 0x000fe4000fffe1ff */
[----:B0-----:R-:W-:-:S06]  /*2260*/  UIMAD.WIDE.U32 UR6, UR4, 0x24, UR6 ;  /* 0x00000024040678a5 */ /* 0x001fcc000f8e0006 */
[----:B------:R-:W-:Y:S02]  /*2270*/  MOV R13, UR7 ;  /* 0x00000007000d7c02 */ /* 0x000fe40008000f00 */
[----:B------:R-:W-:Y:S02]  /*2280*/  MOV R11, UR7 ;  /* 0x00000007000b7c02 */ /* 0x000fe40008000f00 */
[----:B------:R-:W-:Y:S02]  /*2290*/  MOV R10, UR6 ;  /* 0x00000006000a7c02 */ /* 0x000fe40008000f00 */
[----:B------:R-:W-:Y:S02]  /*22a0*/  MOV R12, UR6 ;  /* 0x00000006000c7c02 */ /* 0x000fe40008000f00 */
[----:B------:R-:W-:-:S07]  /*22b0*/  MOV R11, R13 ;  /* 0x0000000d000b7202 */ /* 0x000fce0000000f00 */
.L_x_102:
        /* <DEDUP_REMOVED lines=20> */
[----:B0-----:R-:W-:-:S03]  /*2400*/  IADD3 R10, P0, PT, R10, 0x24, RZ ;  /* 0x000000240a0a7810 */ /* 0x001fc60007f1e0ff */
[----:B-1----:R-:W-:Y:S01]  /*2410*/  @!P1 FMUL R12, R12, R17 ;  /* 0x000000110c0c9220 */ /* 0x002fe20000400000 */
[----:B------:R-:W-:Y:S02]  /*2420*/  IADD3.X R11, PT, PT, RZ, R11, RZ, P0, !PT ;  /* 0x0000000bff0b7210 */ /* 0x000fe400007fe4ff */
[----:B--2---:R-:W-:-:S13]  /*2430*/  ISETP.NE.OR P2, PT, R13, 0x1, P1 ;  /* 0x000000010d00780c */ /* 0x004fda0000f45670 */
[----:B------:R-:W-:-:S04]  /*2440*/  @!P2 FADD R12, R12, R12 ;  /* 0x0000000c0c0ca221 */ /* 0x000fc80000000000 */
[----:B------:R-:W-:Y:S01]  /*2450*/  @!P1 FADD R9, R9, R12 ;  /* 0x0000000c09099221 */ /* 0x000fe20000000000 */
[----:B------:R-:W-:Y:S06]  /*2460*/  BRA.U UP0, `(.L_x_102) ;  /* 0xfffffffd00947547 */ /* 0x000fec000b83ffff */
.L_x_87:
[----:B------:R-:W0:Y:S01]  /*2470*/  LDCU UR5, c[0x0][0x398] ;  /* 0x00007300ff0577ac */ /* 0x000e220008000800 */
[----:B------:R-:W-:Y:S01]  /*2480*/  STG.E desc[UR10][R4.64+0x18], R9 ;  /* 0x0000180904007986 */ /* 0x000fe2000c10190a */
[----:B------:R-:W1:Y:S01]  /*2490*/  LDCU UR6, c[0x0][0x394] ;  /* 0x00007280ff0677ac */ /* 0x000e620008000800 */
[----:B0-----:R-:W-:-:S04]  /*24a0*/  FADD R0, R9, -UR5 ;  /* 0x8000000509007e21 */ /* 0x001fc80008000000 */
[----:B-1----:R-:W-:-:S05]  /*24b0*/  FMUL R3, R0, UR6 ;  /* 0x0000000600037c20 */ /* 0x002fca0008400000 */
[----:B------:R-:W-:Y:S01]  /*24c0*/  STG.E desc[UR10][R4.64+0x1c], R3 ;  /* 0x00001c0304007986 */ /* 0x000fe2000c10190a */
[----:B------:R-:W-:Y:S05]  /*24d0*/  EXIT ;  /* 0x000000000000794d */ /* 0x000fea0003800000 */
        .weak           $__internal_3_$__cuda_sm3x_div_rn_noftz_f32_slowpath
        .type           $__internal_3_$__cuda_sm3x_div_rn_noftz_f32_slowpath,@function
        .size           $__internal_3_$__cuda_sm3x_div_rn_noftz_f32_slowpath,(.L_x_115 - $__internal_3_$__cuda_sm3x_div_rn_noftz_f32_slowpath)
$__internal_3_$__cuda_sm3x_div_rn_noftz_f32_slowpath:
[----:B------:R-:W-:Y:S01]  /*24e0*/  SHF.R.U32.HI R11, RZ, 0x17, R3 ;  /* 0x00000017ff0b7819 */ /* 0x000fe20000011603 */
[----:B------:R-:W-:Y:S01]  /*24f0*/  HFMA2 R18, -RZ, RZ, 3.806640625, -0.0 ;  /* 0x439d8000ff127431 */ /* 0x000fe200000001ff */
        /* <DEDUP_REMOVED lines=9> */
[----:B------:R-:W-:Y:S02]  /*2590*/  MOV R0, 0x439d8000 ;  /* 0x439d800000007802 */ /* 0x000fe40000000f00 */
        /* <DEDUP_REMOVED lines=23> */
.L_x_103:
[----:B------:R-:W-:Y:S02]  /*2710*/  LEA R0, R11, 0xc0800000, 0x17 ;  /* 0xc08000000b007811 */ /* 0x000fe400078eb8ff */
[----:B------:R-:W-:Y:S02]  /*2720*/  IADD3 R17, PT, PT, R17, -0x7f, RZ ;  /* 0xffffff8111117810 */ /* 0x000fe40007ffe0ff */
[----:B------:R-:W-:-:S03]  /*2730*/  IADD3 R19, PT, PT, -R0, R3, RZ ;  /* 0x0000000300137210 */ /* 0x000fc60007ffe1ff */
[----:B------:R-:W-:Y:S01]  /*2740*/  IMAD R0, R17, -0x800000, R18 ;  /* 0xff80000011007824 */ /* 0x000fe200078e0212 */
[----:B------:R-:W0:Y:S01]  /*2750*/  MUFU.RCP R3, R19 ;  /* 0x0000001300037308 */ /* 0x000e220000001000 */
[----:B------:R-:W-:Y:S01]  /*2760*/  FADD.FTZ R21, -R19, -RZ ;  /* 0x800000ff13157221 */ /* 0x000fe20000010100 */
[----:B------:R-:W-:-:S04]  /*2770*/  IADD3 R17, PT, PT, R17, 0x7f, -R11 ;  /* 0x0000007f11117810 */ /* 0x000fc80007ffe80b */
[----:B------:R-:W-:Y:S01]  /*2780*/  IADD3 R17, PT, PT, R17, R16, RZ ;  /* 0x0000001011117210 */ /* 0x000fe20007ffe0ff */
[----:B0-----:R-:W-:-:S04]  /*2790*/  FFMA R20, R3, R21, 1 ;  /* 0x3f80000003147423 */ /* 0x001fc80000000015 */
        /* <DEDUP_REMOVED lines=19> */
[-CC-:B------:R-:W-:Y:S01]  /*28d0*/  FFMA.RZ R11, R3, R21.reuse, R18.reuse ;  /* 0x00000015030b7223 */ /* 0x180fe2000000c012 */
[C---:B------:R-:W-:Y:S02]  /*28e0*/  ISETP.NE.AND P3, PT, R19.reuse, RZ, PT ;  /* 0x000000ff1300720c */ /* 0x040fe40003f65270 */
[----:B------:R-:W-:Y:S02]  /*28f0*/  ISETP.NE.AND P2, PT, R19, RZ, PT ;  /* 0x000000ff1300720c */ /* 0x000fe40003f45270 */
[----:B------:R-:W-:Y:S01]  /*2900*/  LOP3.LUT R16, R11, 0x7fffff, RZ, 0xc0, !PT ;  /* 0x007fffff0b107812 */ /* 0x000fe200078ec0ff */
[CCC-:B------:R-:W-:Y:S01]  /*2910*/  FFMA.RP R11, R3.reuse, R21.reuse, R18.reuse ;  /* 0x00000015030b7223 */ /* 0x1c0fe20000008012 */
[----:B------:R-:W-:Y:S01]  /*2920*/  FFMA.RM R18, R3, R21, R18 ;  /* 0x0000001503127223 */ /* 0x000fe20000004012 */
[----:B------:R-:W-:Y:S02]  /*2930*/  IADD3 R3, PT, PT, R19, 0x20, RZ ;  /* 0x0000002013037810 */ /* 0x000fe40007ffe0ff */
[----:B------:R-:W-:-:S02]  /*2940*/  LOP3.LUT R16, R16, 0x800000, RZ, 0xfc, !PT ;  /* 0x0080000010107812 */ /* 0x000fc400078efcff */
        /* <DEDUP_REMOVED lines=14> */
.L_x_109:
[----:B------:R-:W-:-:S04]  /*2a30*/  LOP3.LUT R0, R0, 0x80000000, RZ, 0xc0, !PT ;  /* 0x8000000000007812 */ /* 0x000fc800078ec0ff */
[----:B------:R-:W-:Y:S01]  /*2a40*/  LOP3.LUT R0, R0, 0x7f800000, RZ, 0xfc, !PT ;  /* 0x7f80000000007812 */ /* 0x000fe200078efcff */
[----:B------:R-:W-:Y:S06]  /*2a50*/  BRA `(.L_x_110) ;  /* 0x0000000000287947 */ /* 0x000fec0003800000 */
.L_x_108:
[----:B------:R-:W-:Y:S01]  /*2a60*/  LEA R0, R17, R0, 0x17 ;  /* 0x0000000011007211 */ /* 0x000fe200078eb8ff */
[----:B------:R-:W-:Y:S06]  /*2a70*/  BRA `(.L_x_110) ;  /* 0x0000000000207947 */ /* 0x000fec0003800000 */
.L_x_107:
[----:B------:R-:W-:-:S04]  /*2a80*/  LOP3.LUT R0, R3, 0x80000000, R18, 0x48, !PT ;  /* 0x8000000003007812 */ /* 0x000fc800078e4812 */
[----:B------:R-:W-:Y:S01]  /*2a90*/  LOP3.LUT R0, R0, 0x7f800000, RZ, 0xfc, !PT ;  /* 0x7f80000000007812 */ /* 0x000fe200078efcff */
[----:B------:R-:W-:Y:S06]  /*2aa0*/  BRA `(.L_x_110) ;  /* 0x0000000000147947 */ /* 0x000fec0003800000 */
.L_x_106:
[----:B------:R-:W-:Y:S01]  /*2ab0*/  LOP3.LUT R0, R3, 0x80000000, R18, 0x48, !PT ;  /* 0x8000000003007812 */ /* 0x000fe200078e4812 */
[----:B------:R-:W-:Y:S06]  /*2ac0*/  BRA `(.L_x_110) ;  /* 0x00000000000c7947 */ /* 0x000fec0003800000 */
.L_x_105:
[----:B------:R-:W0:Y:S01]  /*2ad0*/  MUFU.RSQ R0, -QNAN ;  /* 0xffc0000000007908 */ /* 0x000e220000001400 */
[----:B------:R-:W-:Y:S05]  /*2ae0*/  BRA `(.L_x_110) ;  /* 0x0000000000047947 */ /* 0x000fea0003800000 */
.L_x_104:
[----:B------:R-:W-:-:S07]  /*2af0*/  FADD.FTZ R0, R0, R3 ;  /* 0x0000000300007221 */ /* 0x000fce0000010000 */
.L_x_110:
[----:B------:R-:W-:-:S04]  /*2b00*/  HFMA2 R11, -RZ, RZ, 0, 0 ;  /* 0x00000000ff0b7431 */ /* 0x000fc800000001ff */
[----:B0-----:R-:W-:Y:S05]  /*2b10*/  RET.REL.NODEC R10 `(_Z24compute_density_pressureP8Particleiffff) ;  /* 0xffffffd40a387950 */ /* 0x001fea0003c3ffff */
.L_x_111:
        /* <DEDUP_REMOVED lines=14> */
.L_x_115:


//--------------------- .nv.shared.reserved.0     --------------------------
	.section	.nv.shared.reserved.0,"aw",@nobits
	.weak		__nv_reservedSMEM_offset_0_alias
	.size		__nv_reservedSMEM_offset_0_alias, 0, 64
	.other		__nv_reservedSMEM_offset_0_alias,@"STO_CUDA_RESERVED_SHARED STV_DEFAULT"
__nv_reservedSMEM_offset_0_alias:
	.zero		0
	.zero		64


//--------------------- .nv.constant0._Z28compute_forces_and_integrateP8Particleiffff --------------------------
	.section	.nv.constant0._Z28compute_forces_and_integrateP8Particleiffff,"a",@progbits
	.sectionflags	@""
	.align	4
.nv.constant0._Z28compute_forces_and_integrateP8Particleiffff:
	.zero		924


//--------------------- .nv.constant0._Z24compute_density_pressureP8Particleiffff --------------------------
	.section	.nv.constant0._Z24compute_density_pressureP8Particleiffff,"a",@progbits
	.sectionflags	@""
	.align	4
.nv.constant0._Z24compute_density_pressureP8Particleiffff:
	.zero		924


//--------------------- SYMBOLS --------------------------

	.type		.nv.reservedSmem.offset0,@object
	.size		.nv.reservedSmem.offset0,0x4
